//
// Generated by NVIDIA NVVM Compiler
//
// Compiler Build ID: CL-36424714
// Cuda compilation tools, release 13.0, V13.0.88
// Based on NVVM 20.0.0
//

.version 9.0
.target sm_100
.address_size 64

	// .globl	_Z11train_modelPfS_S_S_S_S_S_
.extern .func  (.param .b64 func_retval0) malloc
(
	.param .b64 malloc_param_0
)
;
.extern .func free
(
	.param .b64 free_param_0
)
;

.visible .entry _Z11train_modelPfS_S_S_S_S_S_(
	.param .u64 .ptr .align 1 _Z11train_modelPfS_S_S_S_S_S__param_0,
	.param .u64 .ptr .align 1 _Z11train_modelPfS_S_S_S_S_S__param_1,
	.param .u64 .ptr .align 1 _Z11train_modelPfS_S_S_S_S_S__param_2,
	.param .u64 .ptr .align 1 _Z11train_modelPfS_S_S_S_S_S__param_3,
	.param .u64 .ptr .align 1 _Z11train_modelPfS_S_S_S_S_S__param_4,
	.param .u64 .ptr .align 1 _Z11train_modelPfS_S_S_S_S_S__param_5,
	.param .u64 .ptr .align 1 _Z11train_modelPfS_S_S_S_S_S__param_6
)
{
	.reg .pred 	%p<30>;
	.reg .b32 	%r<105>;
	.reg .b32 	%f<369>;
	.reg .b64 	%rd<117>;

	ld.param.u64 	%rd40, [_Z11train_modelPfS_S_S_S_S_S__param_1];
	ld.param.u64 	%rd45, [_Z11train_modelPfS_S_S_S_S_S__param_3];
	ld.param.u64 	%rd42, [_Z11train_modelPfS_S_S_S_S_S__param_4];
	cvta.to.global.u64 	%rd1, %rd45;
	mov.u32 	%r42, %tid.x;
	mov.u32 	%r43, %ctaid.x;
	mov.u32 	%r44, %ntid.x;
	mad.lo.s32 	%r1, %r43, %r44, %r42;
	setp.gt.s32 	%p1, %r1, 499;
	@%p1 bra 	$L__BB0_56;
	cvta.to.global.u64 	%rd46, %rd40;
	{ // callseq 0, 0
	.param .b64 param0;
	st.param.b64 	[param0], 564;
	.param .b64 retval0;
	call.uni (retval0), 
	malloc, 
	(
	param0
	);
	ld.param.b64 	%rd47, [retval0];
	} // callseq 0
	{ // callseq 1, 0
	.param .b64 param0;
	st.param.b64 	[param0], 36;
	.param .b64 retval0;
	call.uni (retval0), 
	malloc, 
	(
	param0
	);
	ld.param.b64 	%rd48, [retval0];
	} // callseq 1
	mul.wide.s32 	%rd49, %r1, 4;
	add.s64 	%rd4, %rd46, %rd49;
	cvta.to.global.u64 	%rd5, %rd42;
	mov.f32 	%f357, 0f00000000;
	mov.b32 	%r85, 0;
$L__BB0_2:
	ld.param.u64 	%rd106, [_Z11train_modelPfS_S_S_S_S_S__param_2];
	cvta.to.global.u64 	%rd51, %rd106;
	add.s64 	%rd109, %rd51, 36;
	{ // callseq 2, 0
	.param .b64 param0;
	st.param.b64 	[param0], 2232;
	.param .b64 retval0;
	call.uni (retval0), 
	malloc, 
	(
	param0
	);
	ld.param.b64 	%rd52, [retval0];
	} // callseq 2
	{ // callseq 3, 0
	.param .b64 param0;
	st.param.b64 	[param0], 2232;
	.param .b64 retval0;
	call.uni (retval0), 
	malloc, 
	(
	param0
	);
	ld.param.b64 	%rd53, [retval0];
	} // callseq 3
	{ // callseq 4, 0
	.param .b64 param0;
	st.param.b64 	[param0], 36;
	.param .b64 retval0;
	call.uni (retval0), 
	malloc, 
	(
	param0
	);
	ld.param.b64 	%rd54, [retval0];
	} // callseq 4
	mov.b32 	%r86, 0;
	mov.b64 	%rd110, 4;
	{ // callseq 5, 0
	.param .b64 param0;
	st.param.b64 	[param0], 2232;
	.param .b64 retval0;
	call.uni (retval0), 
	malloc, 
	(
	param0
	);
	ld.param.b64 	%rd55, [retval0];
	} // callseq 5
$L__BB0_3:
	ld.global.f32 	%f36, [%rd109+-36];
	ld.f32 	%f37, [%rd48];
	fma.rn.f32 	%f38, %f36, %f37, 0f00000000;
	ld.global.f32 	%f39, [%rd109+-32];
	ld.f32 	%f40, [%rd48+4];
	fma.rn.f32 	%f41, %f39, %f40, %f38;
	ld.global.f32 	%f42, [%rd109+-28];
	ld.f32 	%f43, [%rd48+8];
	fma.rn.f32 	%f44, %f42, %f43, %f41;
	ld.global.f32 	%f45, [%rd109+-24];
	ld.f32 	%f46, [%rd48+12];
	fma.rn.f32 	%f47, %f45, %f46, %f44;
	ld.global.f32 	%f48, [%rd109+-20];
	ld.f32 	%f49, [%rd48+16];
	fma.rn.f32 	%f50, %f48, %f49, %f47;
	ld.global.f32 	%f51, [%rd109+-16];
	ld.f32 	%f52, [%rd48+20];
	fma.rn.f32 	%f53, %f51, %f52, %f50;
	ld.global.f32 	%f54, [%rd109+-12];
	ld.f32 	%f55, [%rd48+24];
	fma.rn.f32 	%f56, %f54, %f55, %f53;
	ld.global.f32 	%f57, [%rd109+-8];
	ld.f32 	%f58, [%rd48+28];
	fma.rn.f32 	%f59, %f57, %f58, %f56;
	ld.global.f32 	%f60, [%rd109+-4];
	ld.f32 	%f61, [%rd48+32];
	fma.rn.f32 	%f62, %f60, %f61, %f59;
	add.s64 	%rd56, %rd55, %rd110;
	st.f32 	[%rd56+-4], %f62;
	ld.global.f32 	%f63, [%rd109];
	ld.f32 	%f64, [%rd48];
	fma.rn.f32 	%f65, %f63, %f64, 0f00000000;
	ld.global.f32 	%f66, [%rd109+4];
	ld.f32 	%f67, [%rd48+4];
	fma.rn.f32 	%f68, %f66, %f67, %f65;
	ld.global.f32 	%f69, [%rd109+8];
	ld.f32 	%f70, [%rd48+8];
	fma.rn.f32 	%f71, %f69, %f70, %f68;
	ld.global.f32 	%f72, [%rd109+12];
	ld.f32 	%f73, [%rd48+12];
	fma.rn.f32 	%f74, %f72, %f73, %f71;
	ld.global.f32 	%f75, [%rd109+16];
	ld.f32 	%f76, [%rd48+16];
	fma.rn.f32 	%f77, %f75, %f76, %f74;
	ld.global.f32 	%f78, [%rd109+20];
	ld.f32 	%f79, [%rd48+20];
	fma.rn.f32 	%f80, %f78, %f79, %f77;
	ld.global.f32 	%f81, [%rd109+24];
	ld.f32 	%f82, [%rd48+24];
	fma.rn.f32 	%f83, %f81, %f82, %f80;
	ld.global.f32 	%f84, [%rd109+28];
	ld.f32 	%f85, [%rd48+28];
	fma.rn.f32 	%f86, %f84, %f85, %f83;
	ld.global.f32 	%f87, [%rd109+32];
	ld.f32 	%f88, [%rd48+32];
	fma.rn.f32 	%f89, %f87, %f88, %f86;
	st.f32 	[%rd56], %f89;
	add.s32 	%r86, %r86, 2;
	add.s64 	%rd110, %rd110, 8;
	add.s64 	%rd109, %rd109, 72;
	setp.ne.s32 	%p2, %r86, 558;
	@%p2 bra 	$L__BB0_3;
	mov.b32 	%r87, 0;
$L__BB0_5:
	mul.wide.u32 	%rd57, %r87, 4;
	add.s64 	%rd58, %rd55, %rd57;
	ld.f32 	%f90, [%rd58];
	add.f32 	%f91, %f357, %f90;
	st.f32 	[%rd58], %f91;
	ld.f32 	%f92, [%rd58+4];
	add.f32 	%f93, %f357, %f92;
	st.f32 	[%rd58+4], %f93;
	add.s32 	%r87, %r87, 2;
	setp.ne.s32 	%p3, %r87, 558;
	@%p3 bra 	$L__BB0_5;
	mov.b32 	%r88, 0;
$L__BB0_7:
	mul.wide.u32 	%rd59, %r88, 4;
	add.s64 	%rd60, %rd55, %rd59;
	ld.f32 	%f94, [%rd60];
	fma.rn.f32 	%f95, %f94, 0fBBBB989D, 0f3F000000;
	cvt.sat.f32.f32 	%f96, %f95;
	mov.f32 	%f97, 0f4B400001;
	mov.f32 	%f98, 0f437C0000;
	fma.rm.f32 	%f99, %f96, %f98, %f97;
	add.f32 	%f100, %f99, 0fCB40007F;
	neg.f32 	%f101, %f100;
	fma.rn.f32 	%f102, %f94, 0fBFB8AA3B, %f101;
	fma.rn.f32 	%f103, %f94, 0fB2A57060, %f102;
	mov.b32 	%r49, %f99;
	shl.b32 	%r50, %r49, 23;
	mov.b32 	%f104, %r50;
	ex2.approx.ftz.f32 	%f105, %f103;
	fma.rn.f32 	%f106, %f105, %f104, 0f3F800000;
	rcp.rn.f32 	%f107, %f106;
	add.s64 	%rd61, %rd52, %rd59;
	st.f32 	[%rd61], %f107;
	ld.f32 	%f108, [%rd60+4];
	fma.rn.f32 	%f109, %f108, 0fBBBB989D, 0f3F000000;
	cvt.sat.f32.f32 	%f110, %f109;
	fma.rm.f32 	%f111, %f110, %f98, %f97;
	add.f32 	%f112, %f111, 0fCB40007F;
	neg.f32 	%f113, %f112;
	fma.rn.f32 	%f114, %f108, 0fBFB8AA3B, %f113;
	fma.rn.f32 	%f115, %f108, 0fB2A57060, %f114;
	mov.b32 	%r51, %f111;
	shl.b32 	%r52, %r51, 23;
	mov.b32 	%f116, %r52;
	ex2.approx.ftz.f32 	%f117, %f115;
	fma.rn.f32 	%f118, %f117, %f116, 0f3F800000;
	rcp.rn.f32 	%f119, %f118;
	st.f32 	[%rd61+4], %f119;
	add.s32 	%r88, %r88, 2;
	setp.ne.s32 	%p4, %r88, 558;
	@%p4 bra 	$L__BB0_7;
	mov.b32 	%r89, 0;
$L__BB0_9:
	mul.wide.u32 	%rd62, %r89, 4;
	add.s64 	%rd63, %rd52, %rd62;
	ld.f32 	%f120, [%rd63];
	add.s64 	%rd64, %rd5, %rd62;
	ld.global.f32 	%f121, [%rd64];
	sub.f32 	%f122, %f120, %f121;
	add.s64 	%rd65, %rd53, %rd62;
	st.f32 	[%rd65], %f122;
	ld.f32 	%f123, [%rd63+4];
	ld.global.f32 	%f124, [%rd64+4];
	sub.f32 	%f125, %f123, %f124;
	st.f32 	[%rd65+4], %f125;
	add.s32 	%r89, %r89, 2;
	setp.ne.s32 	%p5, %r89, 558;
	@%p5 bra 	$L__BB0_9;
	mov.f32 	%f358, 0f00000000;
	mov.b32 	%r90, 0;
$L__BB0_11:
	mul.wide.u32 	%rd66, %r90, 4;
	add.s64 	%rd67, %rd1, %rd66;
	ld.global.f32 	%f127, [%rd67];
	add.s64 	%rd68, %rd53, %rd66;
	ld.f32 	%f128, [%rd68];
	fma.rn.f32 	%f129, %f127, %f128, %f358;
	ld.global.f32 	%f130, [%rd67+4];
	ld.f32 	%f131, [%rd68+4];
	fma.rn.f32 	%f358, %f130, %f131, %f129;
	add.s32 	%r90, %r90, 2;
	setp.ne.s32 	%p6, %r90, 558;
	@%p6 bra 	$L__BB0_11;
	st.f32 	[%rd54], %f358;
	mov.f32 	%f359, 0f00000000;
	mov.b32 	%r91, 0;
$L__BB0_13:
	mul.wide.u32 	%rd69, %r91, 4;
	add.s64 	%rd70, %rd1, %rd69;
	ld.global.f32 	%f133, [%rd70+2232];
	add.s64 	%rd71, %rd53, %rd69;
	ld.f32 	%f134, [%rd71];
	fma.rn.f32 	%f135, %f133, %f134, %f359;
	ld.global.f32 	%f136, [%rd70+2236];
	ld.f32 	%f137, [%rd71+4];
	fma.rn.f32 	%f359, %f136, %f137, %f135;
	add.s32 	%r91, %r91, 2;
	setp.ne.s32 	%p7, %r91, 558;
	@%p7 bra 	$L__BB0_13;
	st.f32 	[%rd54+4], %f359;
	mov.f32 	%f360, 0f00000000;
	mov.b32 	%r92, 0;
$L__BB0_15:
	mul.wide.u32 	%rd72, %r92, 4;
	add.s64 	%rd73, %rd1, %rd72;
	ld.global.f32 	%f139, [%rd73+4464];
	add.s64 	%rd74, %rd53, %rd72;
	ld.f32 	%f140, [%rd74];
	fma.rn.f32 	%f141, %f139, %f140, %f360;
	ld.global.f32 	%f142, [%rd73+4468];
	ld.f32 	%f143, [%rd74+4];
	fma.rn.f32 	%f360, %f142, %f143, %f141;
	add.s32 	%r92, %r92, 2;
	setp.ne.s32 	%p8, %r92, 558;
	@%p8 bra 	$L__BB0_15;
	st.f32 	[%rd54+8], %f360;
	mov.f32 	%f361, 0f00000000;
	mov.b32 	%r93, 0;
$L__BB0_17:
	mul.wide.u32 	%rd75, %r93, 4;
	add.s64 	%rd76, %rd1, %rd75;
	ld.global.f32 	%f145, [%rd76+6696];
	add.s64 	%rd77, %rd53, %rd75;
	ld.f32 	%f146, [%rd77];
	fma.rn.f32 	%f147, %f145, %f146, %f361;
	ld.global.f32 	%f148, [%rd76+6700];
	ld.f32 	%f149, [%rd77+4];
	fma.rn.f32 	%f361, %f148, %f149, %f147;
	add.s32 	%r93, %r93, 2;
	setp.ne.s32 	%p9, %r93, 558;
	@%p9 bra 	$L__BB0_17;
	st.f32 	[%rd54+12], %f361;
	mov.f32 	%f362, 0f00000000;
	mov.b32 	%r94, 0;
$L__BB0_19:
	mul.wide.u32 	%rd78, %r94, 4;
	add.s64 	%rd79, %rd1, %rd78;
	ld.global.f32 	%f151, [%rd79+8928];
	add.s64 	%rd80, %rd53, %rd78;
	ld.f32 	%f152, [%rd80];
	fma.rn.f32 	%f153, %f151, %f152, %f362;
	ld.global.f32 	%f154, [%rd79+8932];
	ld.f32 	%f155, [%rd80+4];
	fma.rn.f32 	%f362, %f154, %f155, %f153;
	add.s32 	%r94, %r94, 2;
	setp.ne.s32 	%p10, %r94, 558;
	@%p10 bra 	$L__BB0_19;
	st.f32 	[%rd54+16], %f362;
	mov.f32 	%f363, 0f00000000;
	mov.b32 	%r95, 0;
$L__BB0_21:
	mul.wide.u32 	%rd81, %r95, 4;
	add.s64 	%rd82, %rd1, %rd81;
	ld.global.f32 	%f157, [%rd82+11160];
	add.s64 	%rd83, %rd53, %rd81;
	ld.f32 	%f158, [%rd83];
	fma.rn.f32 	%f159, %f157, %f158, %f363;
	ld.global.f32 	%f160, [%rd82+11164];
	ld.f32 	%f161, [%rd83+4];
	fma.rn.f32 	%f363, %f160, %f161, %f159;
	add.s32 	%r95, %r95, 2;
	setp.ne.s32 	%p11, %r95, 558;
	@%p11 bra 	$L__BB0_21;
	st.f32 	[%rd54+20], %f363;
	mov.f32 	%f364, 0f00000000;
	mov.b32 	%r96, 0;
$L__BB0_23:
	mul.wide.u32 	%rd84, %r96, 4;
	add.s64 	%rd85, %rd1, %rd84;
	ld.global.f32 	%f163, [%rd85+13392];
	add.s64 	%rd86, %rd53, %rd84;
	ld.f32 	%f164, [%rd86];
	fma.rn.f32 	%f165, %f163, %f164, %f364;
	ld.global.f32 	%f166, [%rd85+13396];
	ld.f32 	%f167, [%rd86+4];
	fma.rn.f32 	%f364, %f166, %f167, %f165;
	add.s32 	%r96, %r96, 2;
	setp.ne.s32 	%p12, %r96, 558;
	@%p12 bra 	$L__BB0_23;
	st.f32 	[%rd54+24], %f364;
	mov.f32 	%f365, 0f00000000;
	mov.b32 	%r97, 0;
$L__BB0_25:
	mul.wide.u32 	%rd87, %r97, 4;
	add.s64 	%rd88, %rd1, %rd87;
	ld.global.f32 	%f169, [%rd88+15624];
	add.s64 	%rd89, %rd53, %rd87;
	ld.f32 	%f170, [%rd89];
	fma.rn.f32 	%f171, %f169, %f170, %f365;
	ld.global.f32 	%f172, [%rd88+15628];
	ld.f32 	%f173, [%rd89+4];
	fma.rn.f32 	%f365, %f172, %f173, %f171;
	add.s32 	%r97, %r97, 2;
	setp.ne.s32 	%p13, %r97, 558;
	@%p13 bra 	$L__BB0_25;
	st.f32 	[%rd54+28], %f365;
	mov.f32 	%f366, 0f00000000;
	mov.b32 	%r98, 0;
$L__BB0_27:
	mul.wide.u32 	%rd90, %r98, 4;
	add.s64 	%rd91, %rd1, %rd90;
	ld.global.f32 	%f175, [%rd91+17856];
	add.s64 	%rd92, %rd53, %rd90;
	ld.f32 	%f176, [%rd92];
	fma.rn.f32 	%f177, %f175, %f176, %f366;
	ld.global.f32 	%f178, [%rd91+17860];
	ld.f32 	%f179, [%rd92+4];
	fma.rn.f32 	%f366, %f178, %f179, %f177;
	add.s32 	%r98, %r98, 2;
	setp.ne.s32 	%p14, %r98, 558;
	@%p14 bra 	$L__BB0_27;
	mul.f32 	%f20, %f358, 0f3AEAE564;
	st.f32 	[%rd54], %f20;
	mul.f32 	%f21, %f359, 0f3AEAE564;
	st.f32 	[%rd54+4], %f21;
	mul.f32 	%f22, %f360, 0f3AEAE564;
	st.f32 	[%rd54+8], %f22;
	mul.f32 	%f23, %f361, 0f3AEAE564;
	st.f32 	[%rd54+12], %f23;
	mul.f32 	%f24, %f362, 0f3AEAE564;
	st.f32 	[%rd54+16], %f24;
	mul.f32 	%f25, %f363, 0f3AEAE564;
	st.f32 	[%rd54+20], %f25;
	mul.f32 	%f26, %f364, 0f3AEAE564;
	st.f32 	[%rd54+24], %f26;
	mul.f32 	%f27, %f365, 0f3AEAE564;
	st.f32 	[%rd54+28], %f27;
	mul.f32 	%f28, %f366, 0f3AEAE564;
	st.f32 	[%rd54+32], %f28;
	mov.f32 	%f367, 0f00000000;
	mov.b32 	%r99, 0;
$L__BB0_29:
	mul.wide.u32 	%rd93, %r99, 4;
	add.s64 	%rd94, %rd53, %rd93;
	ld.f32 	%f181, [%rd94];
	add.f32 	%f182, %f367, %f181;
	ld.f32 	%f183, [%rd94+4];
	add.f32 	%f367, %f182, %f183;
	add.s32 	%r99, %r99, 2;
	setp.ne.s32 	%p15, %r99, 558;
	@%p15 bra 	$L__BB0_29;
	ld.global.f32 	%f184, [%rd4];
	div.rn.f32 	%f185, %f367, 0fC40B8000;
	mul.f32 	%f186, %f184, %f20;
	st.f32 	[%rd54], %f186;
	mul.f32 	%f187, %f184, %f21;
	st.f32 	[%rd54+4], %f187;
	mul.f32 	%f188, %f184, %f22;
	st.f32 	[%rd54+8], %f188;
	mul.f32 	%f189, %f184, %f23;
	st.f32 	[%rd54+12], %f189;
	mul.f32 	%f190, %f184, %f24;
	st.f32 	[%rd54+16], %f190;
	mul.f32 	%f191, %f184, %f25;
	st.f32 	[%rd54+20], %f191;
	mul.f32 	%f192, %f184, %f26;
	st.f32 	[%rd54+24], %f192;
	mul.f32 	%f193, %f184, %f27;
	st.f32 	[%rd54+28], %f193;
	mul.f32 	%f194, %f184, %f28;
	st.f32 	[%rd54+32], %f194;
	ld.global.f32 	%f195, [%rd4];
	ld.f32 	%f196, [%rd48];
	sub.f32 	%f197, %f196, %f186;
	st.f32 	[%rd48], %f197;
	ld.f32 	%f198, [%rd48+4];
	ld.f32 	%f199, [%rd54+4];
	sub.f32 	%f200, %f198, %f199;
	st.f32 	[%rd48+4], %f200;
	ld.f32 	%f201, [%rd48+8];
	ld.f32 	%f202, [%rd54+8];
	sub.f32 	%f203, %f201, %f202;
	st.f32 	[%rd48+8], %f203;
	ld.f32 	%f204, [%rd48+12];
	ld.f32 	%f205, [%rd54+12];
	sub.f32 	%f206, %f204, %f205;
	st.f32 	[%rd48+12], %f206;
	ld.f32 	%f207, [%rd48+16];
	ld.f32 	%f208, [%rd54+16];
	sub.f32 	%f209, %f207, %f208;
	st.f32 	[%rd48+16], %f209;
	ld.f32 	%f210, [%rd48+20];
	ld.f32 	%f211, [%rd54+20];
	sub.f32 	%f212, %f210, %f211;
	st.f32 	[%rd48+20], %f212;
	ld.f32 	%f213, [%rd48+24];
	ld.f32 	%f214, [%rd54+24];
	sub.f32 	%f215, %f213, %f214;
	st.f32 	[%rd48+24], %f215;
	ld.f32 	%f216, [%rd48+28];
	ld.f32 	%f217, [%rd54+28];
	sub.f32 	%f218, %f216, %f217;
	st.f32 	[%rd48+28], %f218;
	ld.f32 	%f219, [%rd48+32];
	ld.f32 	%f220, [%rd54+32];
	sub.f32 	%f221, %f219, %f220;
	st.f32 	[%rd48+32], %f221;
	fma.rn.f32 	%f357, %f185, %f195, %f357;
	{ // callseq 6, 0
	.param .b64 param0;
	st.param.b64 	[param0], %rd54;
	call.uni 
	free, 
	(
	param0
	);
	} // callseq 6
	{ // callseq 7, 0
	.param .b64 param0;
	st.param.b64 	[param0], %rd52;
	call.uni 
	free, 
	(
	param0
	);
	} // callseq 7
	{ // callseq 8, 0
	.param .b64 param0;
	st.param.b64 	[param0], %rd53;
	call.uni 
	free, 
	(
	param0
	);
	} // callseq 8
	{ // callseq 9, 0
	.param .b64 param0;
	st.param.b64 	[param0], %rd55;
	call.uni 
	free, 
	(
	param0
	);
	} // callseq 9
	add.s32 	%r85, %r85, 1;
	setp.ne.s32 	%p16, %r85, 2000;
	@%p16 bra 	$L__BB0_2;
	ld.param.u64 	%rd107, [_Z11train_modelPfS_S_S_S_S_S__param_5];
	{ // callseq 10, 0
	.param .b64 param0;
	st.param.b64 	[param0], 564;
	.param .b64 retval0;
	call.uni (retval0), 
	malloc, 
	(
	param0
	);
	ld.param.b64 	%rd96, [retval0];
	} // callseq 10
	{ // callseq 11, 0
	.param .b64 param0;
	st.param.b64 	[param0], 564;
	.param .b64 retval0;
	call.uni (retval0), 
	malloc, 
	(
	param0
	);
	ld.param.b64 	%rd97, [retval0];
	} // callseq 11
	cvta.to.global.u64 	%rd98, %rd107;
	add.s64 	%rd111, %rd98, 36;
	mov.b32 	%r100, 0;
	mov.b64 	%rd112, 4;
$L__BB0_32:
	ld.global.f32 	%f222, [%rd111+-36];
	ld.f32 	%f223, [%rd48];
	fma.rn.f32 	%f224, %f222, %f223, 0f00000000;
	ld.global.f32 	%f225, [%rd111+-32];
	ld.f32 	%f226, [%rd48+4];
	fma.rn.f32 	%f227, %f225, %f226, %f224;
	ld.global.f32 	%f228, [%rd111+-28];
	ld.f32 	%f229, [%rd48+8];
	fma.rn.f32 	%f230, %f228, %f229, %f227;
	ld.global.f32 	%f231, [%rd111+-24];
	ld.f32 	%f232, [%rd48+12];
	fma.rn.f32 	%f233, %f231, %f232, %f230;
	ld.global.f32 	%f234, [%rd111+-20];
	ld.f32 	%f235, [%rd48+16];
	fma.rn.f32 	%f236, %f234, %f235, %f233;
	ld.global.f32 	%f237, [%rd111+-16];
	ld.f32 	%f238, [%rd48+20];
	fma.rn.f32 	%f239, %f237, %f238, %f236;
	ld.global.f32 	%f240, [%rd111+-12];
	ld.f32 	%f241, [%rd48+24];
	fma.rn.f32 	%f242, %f240, %f241, %f239;
	ld.global.f32 	%f243, [%rd111+-8];
	ld.f32 	%f244, [%rd48+28];
	fma.rn.f32 	%f245, %f243, %f244, %f242;
	ld.global.f32 	%f246, [%rd111+-4];
	ld.f32 	%f247, [%rd48+32];
	fma.rn.f32 	%f248, %f246, %f247, %f245;
	add.s64 	%rd20, %rd96, %rd112;
	st.f32 	[%rd20+-4], %f248;
	setp.ne.s32 	%p17, %r100, 140;
	@%p17 bra 	$L__BB0_57;
	add.s64 	%rd113, %rd96, 8;
	mov.b32 	%r101, 0;
$L__BB0_34:
	ld.f32 	%f276, [%rd113+-8];
	add.f32 	%f277, %f357, %f276;
	st.f32 	[%rd113+-8], %f277;
	setp.ne.s32 	%p18, %r101, 140;
	@%p18 bra 	$L__BB0_58;
	mov.b32 	%r102, 0;
	mov.b64 	%rd114, 0;
$L__BB0_36:
	add.s64 	%rd27, %rd96, %rd114;
	ld.f32 	%f284, [%rd27];
	fma.rn.f32 	%f285, %f284, 0fBBBB989D, 0f3F000000;
	cvt.sat.f32.f32 	%f286, %f285;
	mov.f32 	%f287, 0f4B400001;
	mov.f32 	%f288, 0f437C0000;
	fma.rm.f32 	%f289, %f286, %f288, %f287;
	add.f32 	%f290, %f289, 0fCB40007F;
	neg.f32 	%f291, %f290;
	fma.rn.f32 	%f292, %f284, 0fBFB8AA3B, %f291;
	fma.rn.f32 	%f293, %f284, 0fB2A57060, %f292;
	mov.b32 	%r67, %f289;
	shl.b32 	%r68, %r67, 23;
	mov.b32 	%f294, %r68;
	ex2.approx.ftz.f32 	%f295, %f293;
	fma.rn.f32 	%f296, %f295, %f294, 0f3F800000;
	rcp.rn.f32 	%f297, %f296;
	add.s64 	%rd28, %rd97, %rd114;
	st.f32 	[%rd28], %f297;
	setp.ne.s32 	%p19, %r102, 140;
	@%p19 bra 	$L__BB0_59;
	mov.b32 	%r103, 0;
	mov.b64 	%rd115, 0;
$L__BB0_38:
	add.s64 	%rd31, %rd97, %rd115;
	ld.f32 	%f336, [%rd31];
	setp.gtu.f32 	%p20, %f336, 0f3F000000;
	add.s64 	%rd32, %rd47, %rd115;
	@%p20 bra 	$L__BB0_40;
	mov.b32 	%r76, 0;
	st.u32 	[%rd32], %r76;
	bra.uni 	$L__BB0_41;
$L__BB0_40:
	mov.b32 	%r77, 1065353216;
	st.u32 	[%rd32], %r77;
$L__BB0_41:
	setp.eq.s32 	%p21, %r103, 140;
	@%p21 bra 	$L__BB0_52;
	ld.f32 	%f337, [%rd31+4];
	setp.gtu.f32 	%p22, %f337, 0f3F000000;
	@%p22 bra 	$L__BB0_44;
	mov.b32 	%r78, 0;
	st.u32 	[%rd32+4], %r78;
	bra.uni 	$L__BB0_45;
$L__BB0_44:
	mov.b32 	%r79, 1065353216;
	st.u32 	[%rd32+4], %r79;
$L__BB0_45:
	ld.f32 	%f338, [%rd31+8];
	setp.gtu.f32 	%p23, %f338, 0f3F000000;
	@%p23 bra 	$L__BB0_47;
	mov.b32 	%r80, 0;
	st.u32 	[%rd32+8], %r80;
	bra.uni 	$L__BB0_48;
$L__BB0_47:
	mov.b32 	%r81, 1065353216;
	st.u32 	[%rd32+8], %r81;
$L__BB0_48:
	ld.f32 	%f339, [%rd31+12];
	setp.gtu.f32 	%p24, %f339, 0f3F000000;
	@%p24 bra 	$L__BB0_50;
	mov.b32 	%r82, 0;
	st.u32 	[%rd32+12], %r82;
	bra.uni 	$L__BB0_51;
$L__BB0_50:
	mov.b32 	%r83, 1065353216;
	st.u32 	[%rd32+12], %r83;
$L__BB0_51:
	add.s32 	%r103, %r103, 4;
	add.s64 	%rd115, %rd115, 16;
	bra.uni 	$L__BB0_38;
$L__BB0_52:
	ld.param.u64 	%rd108, [_Z11train_modelPfS_S_S_S_S_S__param_6];
	{ // callseq 12, 0
	.param .b64 param0;
	st.param.b64 	[param0], %rd96;
	call.uni 
	free, 
	(
	param0
	);
	} // callseq 12
	{ // callseq 13, 0
	.param .b64 param0;
	st.param.b64 	[param0], %rd97;
	call.uni 
	free, 
	(
	param0
	);
	} // callseq 13
	cvta.to.global.u64 	%rd34, %rd108;
	mov.f32 	%f368, 0f00000000;
	mov.b32 	%r104, 0;
	mov.b64 	%rd116, 0;
$L__BB0_53:
	add.s64 	%rd36, %rd47, %rd116;
	ld.f32 	%f341, [%rd36];
	add.s64 	%rd37, %rd34, %rd116;
	ld.global.f32 	%f342, [%rd37];
	setp.eq.f32 	%p25, %f341, %f342;
	add.f32 	%f343, %f368, 0f3F800000;
	selp.f32 	%f33, %f343, %f368, %p25;
	setp.eq.s32 	%p26, %r104, 140;
	@%p26 bra 	$L__BB0_55;
	ld.f32 	%f344, [%rd36+4];
	ld.global.f32 	%f345, [%rd37+4];
	setp.eq.f32 	%p27, %f344, %f345;
	add.f32 	%f346, %f33, 0f3F800000;
	selp.f32 	%f347, %f346, %f33, %p27;
	ld.f32 	%f348, [%rd36+8];
	ld.global.f32 	%f349, [%rd37+8];
	setp.eq.f32 	%p28, %f348, %f349;
	add.f32 	%f350, %f347, 0f3F800000;
	selp.f32 	%f351, %f350, %f347, %p28;
	ld.f32 	%f352, [%rd36+12];
	ld.global.f32 	%f353, [%rd37+12];
	setp.eq.f32 	%p29, %f352, %f353;
	add.f32 	%f354, %f351, 0f3F800000;
	selp.f32 	%f368, %f354, %f351, %p29;
	add.s32 	%r104, %r104, 4;
	add.s64 	%rd116, %rd116, 16;
	bra.uni 	$L__BB0_53;
$L__BB0_55:
	ld.param.u64 	%rd105, [_Z11train_modelPfS_S_S_S_S_S__param_0];
	div.rn.f32 	%f355, %f33, 0f430D0000;
	mul.f32 	%f356, %f355, 0f42C80000;
	cvta.to.global.u64 	%rd102, %rd105;
	mul.wide.s32 	%rd103, %r1, 4;
	add.s64 	%rd104, %rd102, %rd103;
	st.global.f32 	[%rd104], %f356;
	{ // callseq 14, 0
	.param .b64 param0;
	st.param.b64 	[param0], %rd47;
	call.uni 
	free, 
	(
	param0
	);
	} // callseq 14
	{ // callseq 15, 0
	.param .b64 param0;
	st.param.b64 	[param0], %rd48;
	call.uni 
	free, 
	(
	param0
	);
	} // callseq 15
$L__BB0_56:
	ret;
$L__BB0_57:
	ld.global.f32 	%f249, [%rd111];
	ld.f32 	%f250, [%rd48];
	fma.rn.f32 	%f251, %f249, %f250, 0f00000000;
	ld.global.f32 	%f252, [%rd111+4];
	ld.f32 	%f253, [%rd48+4];
	fma.rn.f32 	%f254, %f252, %f253, %f251;
	ld.global.f32 	%f255, [%rd111+8];
	ld.f32 	%f256, [%rd48+8];
	fma.rn.f32 	%f257, %f255, %f256, %f254;
	ld.global.f32 	%f258, [%rd111+12];
	ld.f32 	%f259, [%rd48+12];
	fma.rn.f32 	%f260, %f258, %f259, %f257;
	ld.global.f32 	%f261, [%rd111+16];
	ld.f32 	%f262, [%rd48+16];
	fma.rn.f32 	%f263, %f261, %f262, %f260;
	ld.global.f32 	%f264, [%rd111+20];
	ld.f32 	%f265, [%rd48+20];
	fma.rn.f32 	%f266, %f264, %f265, %f263;
	ld.global.f32 	%f267, [%rd111+24];
	ld.f32 	%f268, [%rd48+24];
	fma.rn.f32 	%f269, %f267, %f268, %f266;
	ld.global.f32 	%f270, [%rd111+28];
	ld.f32 	%f271, [%rd48+28];
	fma.rn.f32 	%f272, %f270, %f271, %f269;
	ld.global.f32 	%f273, [%rd111+32];
	ld.f32 	%f274, [%rd48+32];
	fma.rn.f32 	%f275, %f273, %f274, %f272;
	st.f32 	[%rd20], %f275;
	add.s32 	%r100, %r100, 2;
	add.s64 	%rd112, %rd112, 8;
	add.s64 	%rd111, %rd111, 72;
	bra.uni 	$L__BB0_32;
$L__BB0_58:
	ld.f32 	%f278, [%rd113+-4];
	add.f32 	%f279, %f357, %f278;
	st.f32 	[%rd113+-4], %f279;
	ld.f32 	%f280, [%rd113];
	add.f32 	%f281, %f357, %f280;
	st.f32 	[%rd113], %f281;
	ld.f32 	%f282, [%rd113+4];
	add.f32 	%f283, %f357, %f282;
	st.f32 	[%rd113+4], %f283;
	add.s32 	%r101, %r101, 4;
	add.s64 	%rd113, %rd113, 16;
	bra.uni 	$L__BB0_34;
$L__BB0_59:
	ld.f32 	%f298, [%rd27+4];
	fma.rn.f32 	%f299, %f298, 0fBBBB989D, 0f3F000000;
	cvt.sat.f32.f32 	%f300, %f299;
	mov.f32 	%f301, 0f4B400001;
	mov.f32 	%f302, 0f437C0000;
	fma.rm.f32 	%f303, %f300, %f302, %f301;
	add.f32 	%f304, %f303, 0fCB40007F;
	neg.f32 	%f305, %f304;
	fma.rn.f32 	%f306, %f298, 0fBFB8AA3B, %f305;
	fma.rn.f32 	%f307, %f298, 0fB2A57060, %f306;
	mov.b32 	%r69, %f303;
	shl.b32 	%r70, %r69, 23;
	mov.b32 	%f308, %r70;
	ex2.approx.ftz.f32 	%f309, %f307;
	fma.rn.f32 	%f310, %f309, %f308, 0f3F800000;
	rcp.rn.f32 	%f311, %f310;
	st.f32 	[%rd28+4], %f311;
	ld.f32 	%f312, [%rd27+8];
	fma.rn.f32 	%f313, %f312, 0fBBBB989D, 0f3F000000;
	cvt.sat.f32.f32 	%f314, %f313;
	fma.rm.f32 	%f315, %f314, %f302, %f301;
	add.f32 	%f316, %f315, 0fCB40007F;
	neg.f32 	%f317, %f316;
	fma.rn.f32 	%f318, %f312, 0fBFB8AA3B, %f317;
	fma.rn.f32 	%f319, %f312, 0fB2A57060, %f318;
	mov.b32 	%r71, %f315;
	shl.b32 	%r72, %r71, 23;
	mov.b32 	%f320, %r72;
	ex2.approx.ftz.f32 	%f321, %f319;
	fma.rn.f32 	%f322, %f321, %f320, 0f3F800000;
	rcp.rn.f32 	%f323, %f322;
	st.f32 	[%rd28+8], %f323;
	ld.f32 	%f324, [%rd27+12];
	fma.rn.f32 	%f325, %f324, 0fBBBB989D, 0f3F000000;
	cvt.sat.f32.f32 	%f326, %f325;
	fma.rm.f32 	%f327, %f326, %f302, %f301;
	add.f32 	%f328, %f327, 0fCB40007F;
	neg.f32 	%f329, %f328;
	fma.rn.f32 	%f330, %f324, 0fBFB8AA3B, %f329;
	fma.rn.f32 	%f331, %f324, 0fB2A57060, %f330;
	mov.b32 	%r73, %f327;
	shl.b32 	%r74, %r73, 23;
	mov.b32 	%f332, %r74;
	ex2.approx.ftz.f32 	%f333, %f331;
	fma.rn.f32 	%f334, %f333, %f332, 0f3F800000;
	rcp.rn.f32 	%f335, %f334;
	st.f32 	[%rd28+12], %f335;
	add.s32 	%r102, %r102, 4;
	add.s64 	%rd114, %rd114, 16;
	bra.uni 	$L__BB0_36;

}


// ===== COMPILED SASS (sm_100) =====

	.target	sm_100

	.elftype	@"ET_EXEC"


//--------------------- .note.nv.tkinfo           --------------------------
	.section	.note.nv.tkinfo,"",@"SHT_NOTE"
	.sectionflags	@"SHF_NOTE_NV_TKINFO"
	.tkinfo
        /*0018*/ 	.word	0x00000002
        /*0030*/ 	.string	""
        /*0030*/ 	.string	"ptxas"
        /*0030*/ 	.string	"Cuda compilation tools, release 13.0, V13.0.88"
        /*0030*/ 	.string	"Build cuda_13.0.r13.0/compiler.36424714_0"
        /*0030*/ 	.string	"-arch sm_100 -m 64 "



//--------------------- .note.nv.cuinfo           --------------------------
	.section	.note.nv.cuinfo,"",@"SHT_NOTE"
	.sectionflags	@"SHF_NOTE_NV_CUINFO"
        /*0018*/ 	.short	0x0002
        /*001a*/ 	.short	0x0064
        /*001c*/ 	.short	0x0082
	.zero		2


//--------------------- .nv.info                  --------------------------
	.section	.nv.info,"",@"SHT_CUDA_INFO"
	.align	4


	//----- nvinfo : EIATTR_REGCOUNT
	.align		4
        /*0000*/ 	.byte	0x04, 0x2f
        /*0002*/ 	.short	(.L_1 - .L_0)
	.align		4
.L_0:
        /*0004*/ 	.word	index@(_Z11train_modelPfS_S_S_S_S_S_)
        /*0008*/ 	.word	0x00000030


	//----- nvinfo : EIATTR_FRAME_SIZE
	.align		4
.L_1:
        /*000c*/ 	.byte	0x04, 0x11
        /*000e*/ 	.short	(.L_3 - .L_2)
	.align		4
.L_2:
        /*0010*/ 	.word	index@($__internal_1_$__cuda_sm3x_div_rn_noftz_f32_slowpath)
        /*0014*/ 	.word	0x00000000


	//----- nvinfo : EIATTR_FRAME_SIZE
	.align		4
.L_3:
        /*0018*/ 	.byte	0x04, 0x11
        /*001a*/ 	.short	(.L_5 - .L_4)
	.align		4
.L_4:
        /*001c*/ 	.word	index@($__internal_0_$__cuda_sm20_rcp_rn_f32_slowpath)
        /*0020*/ 	.word	0x00000000


	//----- nvinfo : EIATTR_FRAME_SIZE
	.align		4
.L_5:
        /*0024*/ 	.byte	0x04, 0x11
        /*0026*/ 	.short	(.L_7 - .L_6)
	.align		4
.L_6:
        /*0028*/ 	.word	index@(_Z11train_modelPfS_S_S_S_S_S_)
        /*002c*/ 	.word	0x00000000


	//----- nvinfo : EIATTR_MIN_STACK_SIZE
	.align		4
.L_7:
        /*0030*/ 	.byte	0x04, 0x12
        /*0032*/ 	.short	(.L_9 - .L_8)
	.align		4
.L_8:
        /*0034*/ 	.word	index@(_Z11train_modelPfS_S_S_S_S_S_)
        /*0038*/ 	.word	0x00000000
.L_9:


//--------------------- .nv.compat                --------------------------
	.section	.nv.compat,"",@"SHT_CUDA_COMPAT_INFO"
	.align	4
        /*0000*/ 	.byte	0x02, 0x09, 0x00, 0x00, 0x02, 0x02, 0x01, 0x00, 0x02, 0x05, 0x05, 0x00, 0x03, 0x07, 0x01, 0x01
        /*0010*/ 	.byte	0x02, 0x03, 0x00, 0x00, 0x02, 0x06, 0x01, 0x00, 0x04, 0x0b, 0x08, 0x00, 0x01, 0x00, 0x00, 0x00
        /*0020*/ 	.byte	0x00, 0x00, 0x00, 0x00


//--------------------- .nv.info._Z11train_modelPfS_S_S_S_S_S_ --------------------------
	.section	.nv.info._Z11train_modelPfS_S_S_S_S_S_,"",@"SHT_CUDA_INFO"
	.sectionflags	@""
	.align	4


	//----- nvinfo : EIATTR_CUDA_API_VERSION
	.align		4
        /*0000*/ 	.byte	0x04, 0x37
        /*0002*/ 	.short	(.L_11 - .L_10)
.L_10:
        /*0004*/ 	.word	0x00000082


	//----- nvinfo : EIATTR_KPARAM_INFO
	.align		4
.L_11:
        /*0008*/ 	.byte	0x04, 0x17
        /*000a*/ 	.short	(.L_13 - .L_12)
.L_12:
        /*000c*/ 	.word	0x00000000
        /*0010*/ 	.short	0x0006
        /*0012*/ 	.short	0x0030
        /*0014*/ 	.byte	0x00, 0xf5, 0x21, 0x00


	//----- nvinfo : EIATTR_KPARAM_INFO
	.align		4
.L_13:
        /*0018*/ 	.byte	0x04, 0x17
        /*001a*/ 	.short	(.L_15 - .L_14)
.L_14:
        /*001c*/ 	.word	0x00000000
        /*0020*/ 	.short	0x0005
        /*0022*/ 	.short	0x0028
        /*0024*/ 	.byte	0x00, 0xf5, 0x21, 0x00


	//----- nvinfo : EIATTR_KPARAM_INFO
	.align		4
.L_15:
        /*0028*/ 	.byte	0x04, 0x17
        /*002a*/ 	.short	(.L_17 - .L_16)
.L_16:
        /*002c*/ 	.word	0x00000000
        /*0030*/ 	.short	0x0004
        /*0032*/ 	.short	0x0020
        /*0034*/ 	.byte	0x00, 0xf5, 0x21, 0x00


	//----- nvinfo : EIATTR_KPARAM_INFO
	.align		4
.L_17:
        /*0038*/ 	.byte	0x04, 0x17
        /*003a*/ 	.short	(.L_19 - .L_18)
.L_18:
        /*003c*/ 	.word	0x00000000
        /*0040*/ 	.short	0x0003
        /*0042*/ 	.short	0x0018
        /*0044*/ 	.byte	0x00, 0xf5, 0x21, 0x00


	//----- nvinfo : EIATTR_KPARAM_INFO
	.align		4
.L_19:
        /*0048*/ 	.byte	0x04, 0x17
        /*004a*/ 	.short	(.L_21 - .L_20)
.L_20:
        /*004c*/ 	.word	0x00000000
        /*0050*/ 	.short	0x0002
        /*0052*/ 	.short	0x0010
        /*0054*/ 	.byte	0x00, 0xf5, 0x21, 0x00


	//----- nvinfo : EIATTR_KPARAM_INFO
	.align		4
.L_21:
        /*0058*/ 	.byte	0x04, 0x17
        /*005a*/ 	.short	(.L_23 - .L_22)
.L_22:
        /*005c*/ 	.word	0x00000000
        /*0060*/ 	.short	0x0001
        /*0062*/ 	.short	0x0008
        /*0064*/ 	.byte	0x00, 0xf5, 0x21, 0x00


	//----- nvinfo : EIATTR_KPARAM_INFO
	.align		4
.L_23:
        /*0068*/ 	.byte	0x04, 0x17
        /*006a*/ 	.short	(.L_25 - .L_24)
.L_24:
        /*006c*/ 	.word	0x00000000
        /*0070*/ 	.short	0x0000
        /*0072*/ 	.short	0x0000
        /*0074*/ 	.byte	0x00, 0xf5, 0x21, 0x00


	//----- nvinfo : EIATTR_SPARSE_MMA_MASK
	.align		4
.L_25:
        /*0078*/ 	.byte	0x03, 0x50
        /*007a*/ 	.short	0x0000


	//----- nvinfo : EIATTR_MAXREG_COUNT
	.align		4
        /*007c*/ 	.byte	0x03, 0x1b
        /*007e*/ 	.short	0x00ff


	//----- nvinfo : EIATTR_EXTERNS
	.align		4
        /*0080*/ 	.byte	0x04, 0x0f
        /*0082*/ 	.short	(.L_27 - .L_26)


	//   ....[0]....
	.align		4
.L_26:
        /*0084*/ 	.word	index@(malloc)


	//   ....[1]....
	.align		4
        /*0088*/ 	.word	index@(free)


	//----- nvinfo : EIATTR_MERCURY_ISA_VERSION
	.align		4
.L_27:
        /*008c*/ 	.byte	0x03, 0x5f
        /*008e*/ 	.short	0x0101


	//----- nvinfo : EIATTR_VRC_CTA_INIT_COUNT
	.align		4
        /*0090*/ 	.byte	0x02, 0x4a
	.zero		1
	.zero		1


	//----- nvinfo : EIATTR_SYSCALL_OFFSETS
	.align		4
        /*0094*/ 	.byte	0x04, 0x46
        /*0096*/ 	.short	(.L_29 - .L_28)


	//   ....[0]....
.L_28:
        /*0098*/ 	.word	0x000000d0


	//   ....[1]....
        /*009c*/ 	.word	0x00000140


	//   ....[2]....
        /*00a0*/ 	.word	0x00000290


	//   ....[3]....
        /*00a4*/ 	.word	0x00000300


	//   ....[4]....
        /*00a8*/ 	.word	0x00000370


	//   ....[5]....
        /*00ac*/ 	.word	0x00000400


	//   ....[6]....
        /*00b0*/ 	.word	0x00010940


	//   ....[7]....
        /*00b4*/ 	.word	0x00010990


	//   ....[8]....
        /*00b8*/ 	.word	0x000109e0


	//   ....[9]....
        /*00bc*/ 	.word	0x00010a30


	//   ....[10]....
        /*00c0*/ 	.word	0x00010ac0


	//   ....[11]....
        /*00c4*/ 	.word	0x00010b30


	//   ....[12]....
        /*00c8*/ 	.word	0x00013660


	//   ....[13]....
        /*00cc*/ 	.word	0x000136b0


	//   ....[14]....
        /*00d0*/ 	.word	0x00014500


	//   ....[15]....
        /*00d4*/ 	.word	0x00014550


	//----- nvinfo : EIATTR_EXIT_INSTR_OFFSETS
	.align		4
.L_29:
        /*00d8*/ 	.byte	0x04, 0x1c
        /*00da*/ 	.short	(.L_31 - .L_30)


	//   ....[0]....
.L_30:
        /*00dc*/ 	.word	0x00000060


	//   ....[1]....
        /*00e0*/ 	.word	0x00014560


	//----- nvinfo : EIATTR_CRS_STACK_SIZE
	.align		4
.L_31:
        /*00e4*/ 	.byte	0x04, 0x1e
        /*00e6*/ 	.short	(.L_33 - .L_32)
.L_32:
        /*00e8*/ 	.word	0x00000000


	//----- nvinfo : EIATTR_CBANK_PARAM_SIZE
	.align		4
.L_33:
        /*00ec*/ 	.byte	0x03, 0x19
        /*00ee*/ 	.short	0x0038


	//----- nvinfo : EIATTR_PARAM_CBANK
	.align		4
        /*00f0*/ 	.byte	0x04, 0x0a
        /*00f2*/ 	.short	(.L_35 - .L_34)
	.align		4
.L_34:
        /*00f4*/ 	.word	index@(.nv.constant0._Z11train_modelPfS_S_S_S_S_S_)
        /*00f8*/ 	.short	0x0380
        /*00fa*/ 	.short	0x0038


	//----- nvinfo : EIATTR_SW_WAR
	.align		4
.L_35:
        /*00fc*/ 	.byte	0x04, 0x36
        /*00fe*/ 	.short	(.L_37 - .L_36)
.L_36:
        /*0100*/ 	.word	0x00000008
.L_37:


//--------------------- .nv.callgraph             --------------------------
	.section	.nv.callgraph,"",@"SHT_CUDA_CALLGRAPH"
	.align	4
	.sectionentsize	8
	.align		4
        /*0000*/ 	.word	0x00000000
	.align		4
        /*0004*/ 	.word	0xffffffff
	.align		4
        /*0008*/ 	.word	index@(_Z11train_modelPfS_S_S_S_S_S_)
	.align		4
        /*000c*/ 	.word	index@(free)
	.align		4
        /*0010*/ 	.word	index@(_Z11train_modelPfS_S_S_S_S_S_)
	.align		4
        /*0014*/ 	.word	index@(malloc)
	.align		4
        /*0018*/ 	.word	0x00000000
	.align		4
        /*001c*/ 	.word	0xfffffffe
	.align		4
        /*0020*/ 	.word	0x00000000
	.align		4
        /*0024*/ 	.word	0xfffffffd
	.align		4
        /*0028*/ 	.word	0x00000000
	.align		4
        /*002c*/ 	.word	0xfffffffc


//--------------------- .nv.constant4             --------------------------
	.section	.nv.constant4,"a",@progbits
	.align	8
	.align		8
.nv.constant4:
        /*0000*/ 	.dword	malloc
	.align		8
        /*0008*/ 	.dword	free


//--------------------- .text._Z11train_modelPfS_S_S_S_S_S_ --------------------------
	.section	.text._Z11train_modelPfS_S_S_S_S_S_,"ax",@progbits
	.align	128
        .global         _Z11train_modelPfS_S_S_S_S_S_
        .type           _Z11train_modelPfS_S_S_S_S_S_,@function
        .size           _Z11train_modelPfS_S_S_S_S_S_,(.L_x_93 - _Z11train_modelPfS_S_S_S_S_S_)
        .other          _Z11train_modelPfS_S_S_S_S_S_,@"STO_CUDA_ENTRY STV_DEFAULT"
_Z11train_modelPfS_S_S_S_S_S_:
.text._Z11train_modelPfS_S_S_S_S_S_:
[----:B------:R-:W0:Y:S01]  /*0000*/  LDC R1, c[0x0][0x37c] ;  /* 0x0000df00ff017b82 */ /* 0x000e220000000800 */
[----:B------:R-:W1:Y:S07]  /*0010*/  S2R R33, SR_TID.X ;  /* 0x0000000000217919 */ /* 0x000e6e0000002100 */
[----:B------:R-:W1:Y:S08]  /*0020*/  S2UR UR4, SR_CTAID.X ;  /* 0x00000000000479c3 */ /* 0x000e700000002500 */
[----:B------:R-:W1:Y:S02]  /*0030*/  LDC R0, c[0x0][0x360] ;  /* 0x0000d800ff007b82 */ /* 0x000e640000000800 */
[----:B-1----:R-:W-:-:S05]  /*0040*/  IMAD R33, R0, UR4, R33 ;  /* 0x0000000400217c24 */ /* 0x002fca000f8e0221 */
[----:B------:R-:W-:-:S13]  /*0050*/  ISETP.GT.AND P0, PT, R33, 0x1f3, PT ;  /* 0x000001f32100780c */ /* 0x000fda0003f04270 */
[----:B0-----:R-:W-:Y:S05]  /*0060*/  @P0 EXIT ;  /* 0x000000000000094d */ /* 0x001fea0003800000 */
[----:B------:R-:W-:Y:S01]  /*0070*/  MOV R2, 0x0 ;  /* 0x0000000000027802 */ /* 0x000fe20000000f00 */
[----:B------:R-:W-:Y:S01]  /*0080*/  HFMA2 R4, -RZ, RZ, 0, 3.36170196533203125e-05 ;  /* 0x00000234ff047431 */ /* 0x000fe200000001ff */
[----:B------:R-:W-:Y:S01]  /*0090*/  MOV R5, RZ ;  /* 0x000000ff00057202 */ /* 0x000fe20000000f00 */
[----:B------:R-:W0:Y:S01]  /*00a0*/  LDCU.64 UR36, c[0x0][0x358] ;  /* 0x00006b00ff2477ac */ /* 0x000e220008000a00 */
[----:B------:R1:W2:Y:S05]  /*00b0*/  LDC.64 R6, c[0x4][R2] ;  /* 0x0100000002067b82 */ /* 0x0002aa0000000a00 */
[----:B------:R-:W-:-:S07]  /*00c0*/  LEPC R20, `(.L_x_0) ;  /* 0x000000001014794e */ /* 0x000fce0000000000 */
[----:B012---:R-:W-:Y:S05]  /*00d0*/  CALL.ABS.NOINC R6 ;  /* 0x0000000006007343 */ /* 0x007fea0003c00000 */
.L_x_0:
[----:B------:R-:W0:Y:S01]  /*00e0*/  LDC.64 R2, c[0x4][R2] ;  /* 0x0100000002027b82 */ /* 0x000e220000000a00 */
[----:B------:R-:W-:Y:S01]  /*00f0*/  MOV R16, R4 ;  /* 0x0000000400107202 */ /* 0x000fe20000000f00 */
[----:B------:R-:W-:Y:S01]  /*0100*/  HFMA2 R4, -RZ, RZ, 0, 2.1457672119140625e-06 ;  /* 0x00000024ff047431 */ /* 0x000fe200000001ff */
[----:B------:R-:W-:Y:S02]  /*0110*/  MOV R17, R5 ;  /* 0x0000000500117202 */ /* 0x000fe40000000f00 */
[----:B------:R-:W-:-:S07]  /*0120*/  MOV R5, RZ ;  /* 0x000000ff00057202 */ /* 0x000fce0000000f00 */
[----:B------:R-:W-:-:S07]  /*0130*/  LEPC R20, `(.L_x_1) ;  /* 0x000000001014794e */ /* 0x000fce0000000000 */
[----:B0-----:R-:W-:Y:S05]  /*0140*/  CALL.ABS.NOINC R2 ;  /* 0x0000000002007343 */ /* 0x001fea0003c00000 */
.L_x_1:
[----:B------:R-:W0:Y:S01]  /*0150*/  LDC.64 R26, c[0x0][0x388] ;  /* 0x0000e200ff1a7b82 */ /* 0x000e220000000a00 */
[----:B------:R-:W-:Y:S01]  /*0160*/  HFMA2 R32, -RZ, RZ, 0, 0 ;  /* 0x00000000ff207431 */ /* 0x000fe200000001ff */
[----:B------:R-:W-:Y:S01]  /*0170*/  BSSY.RECONVERGENT B6, `(.L_x_2) ;  /* 0x000108f000067945 */ /* 0x000fe20003800200 */
[----:B------:R-:W-:Y:S02]  /*0180*/  MOV R2, RZ ;  /* 0x000000ff00027202 */ /* 0x000fe40000000f00 */
[----:B------:R-:W-:Y:S02]  /*0190*/  MOV R18, R4 ;  /* 0x0000000400127202 */ /* 0x000fe40000000f00 */
[----:B------:R-:W-:Y:S01]  /*01a0*/  MOV R19, R5 ;  /* 0x0000000500137202 */ /* 0x000fe20000000f00 */
[----:B0-----:R-:W-:-:S07]  /*01b0*/  IMAD.WIDE R26, R33, 0x4, R26 ;  /* 0x00000004211a7825 */ /* 0x001fce00078e021a */
.L_x_45:
[----:B------:R-:W0:Y:S01]  /*01c0*/  LDCU.64 UR4, c[0x0][0x390] ;  /* 0x00007200ff0477ac */ /* 0x000e220008000a00 */
[----:B------:R-:W-:Y:S02]  /*01d0*/  MOV R28, 0x0 ;  /* 0x00000000001c7802 */ /* 0x000fe40000000f00 */
[----:B------:R-:W-:Y:S02]  /*01e0*/  IADD3 R2, PT, PT, R2, 0x1, RZ ;  /* 0x0000000102027810 */ /* 0x000fe40007ffe0ff */
[----:B------:R1:W2:Y:S01]  /*01f0*/  LDC.64 R6, c[0x4][R28] ;  /* 0x010000001c067b82 */ /* 0x0002a20000000a00 */
[----:B------:R-:W-:Y:S02]  /*0200*/  MOV R4, 0x8b8 ;  /* 0x000008b800047802 */ /* 0x000fe40000000f00 */
[----:B------:R-:W-:Y:S02]  /*0210*/  ISETP.NE.AND P0, PT, R2, 0x7d0, PT ;  /* 0x000007d00200780c */ /* 0x000fe40003f05270 */
[----:B------:R-:W-:-:S02]  /*0220*/  MOV R5, RZ ;  /* 0x000000ff00057202 */ /* 0x000fc40000000f00 */
[----:B------:R-:W-:Y:S01]  /*0230*/  P2R R34, PR, RZ, 0x1 ;  /* 0x00000001ff227803 */ /* 0x000fe20000000000 */
[----:B0-----:R-:W-:-:S04]  /*0240*/  UIADD3 UR4, UP0, UPT, UR4, 0x24, URZ ;  /* 0x0000002404047890 */ /* 0x001fc8000ff1e0ff */
[----:B------:R-:W-:Y:S02]  /*0250*/  UIADD3.X UR5, UPT, UPT, URZ, UR5, URZ, UP0, !UPT ;  /* 0x00000005ff057290 */ /* 0x000fe400087fe4ff */
[----:B------:R-:W-:-:S04]  /*0260*/  MOV R36, UR4 ;  /* 0x0000000400247c02 */ /* 0x000fc80008000f00 */
[----:B-1----:R-:W-:-:S07]  /*0270*/  MOV R35, UR5 ;  /* 0x0000000500237c02 */ /* 0x002fce0008000f00 */
[----:B------:R-:W-:-:S07]  /*0280*/  LEPC R20, `(.L_x_3) ;  /* 0x000000001014794e */ /* 0x000fce0000000000 */
[----:B--2---:R-:W-:Y:S05]  /*0290*/  CALL.ABS.NOINC R6 ;  /* 0x0000000006007343 */ /* 0x004fea0003c00000 */
.L_x_3:
[----:B------:R0:W1:Y:S01]  /*02a0*/  LDC.64 R6, c[0x4][R28] ;  /* 0x010000001c067b82 */ /* 0x0000620000000a00 */
[----:B------:R-:W-:Y:S01]  /*02b0*/  MOV R22, R4 ;  /* 0x0000000400167202 */ /* 0x000fe20000000f00 */
[----:B------:R-:W-:Y:S01]  /*02c0*/  HFMA2 R4, -RZ, RZ, 0, 0.00014400482177734375 ;  /* 0x000008b8ff047431 */ /* 0x000fe200000001ff */
[----:B------:R-:W-:Y:S02]  /*02d0*/  MOV R23, R5 ;  /* 0x0000000500177202 */ /* 0x000fe40000000f00 */
[----:B------:R-:W-:-:S07]  /*02e0*/  MOV R5, RZ ;  /* 0x000000ff00057202 */ /* 0x000fce0000000f00 */
[----:B------:R-:W-:-:S07]  /*02f0*/  LEPC R20, `(.L_x_4) ;  /* 0x000000001014794e */ /* 0x000fce0000000000 */
[----:B01----:R-:W-:Y:S05]  /*0300*/  CALL.ABS.NOINC R6 ;  /* 0x0000000006007343 */ /* 0x003fea0003c00000 */
.L_x_4:
[----:B------:R0:W1:Y:S01]  /*0310*/  LDC.64 R6, c[0x4][R28] ;  /* 0x010000001c067b82 */ /* 0x0000620000000a00 */
[----:B------:R-:W-:Y:S01]  /*0320*/  MOV R24, R4 ;  /* 0x0000000400187202 */ /* 0x000fe20000000f00 */
[----:B------:R-:W-:Y:S01]  /*0330*/  HFMA2 R4, -RZ, RZ, 0, 2.1457672119140625e-06 ;  /* 0x00000024ff047431 */ /* 0x000fe200000001ff */
[----:B------:R-:W-:Y:S02]  /*0340*/  MOV R25, R5 ;  /* 0x0000000500197202 */ /* 0x000fe40000000f00 */
[----:B------:R-:W-:-:S07]  /*0350*/  MOV R5, RZ ;  /* 0x000000ff00057202 */ /* 0x000fce0000000f00 */
[----:B------:R-:W-:-:S07]  /*0360*/  LEPC R20, `(.L_x_5) ;  /* 0x000000001014794e */ /* 0x000fce0000000000 */
[----:B01----:R-:W-:Y:S05]  /*0370*/  CALL.ABS.NOINC R6 ;  /* 0x0000000006007343 */ /* 0x003fea0003c00000 */
.L_x_5:
[----:B------:R-:W0:Y:S01]  /*0380*/  LDC.64 R28, c[0x4][R28] ;  /* 0x010000001c1c7b82 */ /* 0x000e220000000a00 */
[----:B------:R-:W-:Y:S01]  /*0390*/  MOV R31, R5 ;  /* 0x00000005001f7202 */ /* 0x000fe20000000f00 */
[----:B------:R-:W-:Y:S01]  /*03a0*/  HFMA2 R37, -RZ, RZ, 0, 2.384185791015625e-07 ;  /* 0x00000004ff257431 */ /* 0x000fe200000001ff */
[----:B------:R-:W-:Y:S01]  /*03b0*/  MOV R30, R4 ;  /* 0x00000004001e7202 */ /* 0x000fe20000000f00 */
[----:B------:R-:W-:Y:S01]  /*03c0*/  HFMA2 R5, -RZ, RZ, 0, 0 ;  /* 0x00000000ff057431 */ /* 0x000fe200000001ff */
[----:B------:R-:W-:Y:S02]  /*03d0*/  CS2R R38, SRZ ;  /* 0x0000000000267805 */ /* 0x000fe4000001ff00 */
[----:B------:R-:W-:-:S07]  /*03e0*/  MOV R4, 0x8b8 ;  /* 0x000008b800047802 */ /* 0x000fce0000000f00 */
[----:B------:R-:W-:-:S07]  /*03f0*/  LEPC R20, `(.L_x_6) ;  /* 0x000000001014794e */ /* 0x000fce0000000000 */
[----:B0-----:R-:W-:Y:S05]  /*0400*/  CALL.ABS.NOINC R28 ;  /* 0x000000001c007343 */ /* 0x001fea0003c00000 */
.L_x_6:
[----:B------:R-:W-:Y:S01]  /*0410*/  BSSY.RECONVERGENT B0, `(.L_x_7) ;  /* 0x0000046000007945 */ /* 0x000fe20003800200 */
[----:B------:R-:W-:Y:S02]  /*0420*/  MOV R28, R4 ;  /* 0x00000004001c7202 */ /* 0x000fe40000000f00 */
[----:B------:R-:W-:-:S07]  /*0430*/  MOV R29, R5 ;  /* 0x00000005001d7202 */ /* 0x000fce0000000f00 */
.L_x_8:
[----:B------:R-:W-:Y:S01]  /*0440*/  MOV R4, R36 ;  /* 0x0000002400047202 */ /* 0x000fe20000000f00 */
[----:B------:R-:W2:Y:S01]  /*0450*/  LD.E R3, desc[UR36][R18.64] ;  /* 0x0000002412037980 */ /* 0x000ea2000c101900 */
[----:B------:R-:W-:-:S03]  /*0460*/  MOV R5, R35 ;  /* 0x0000002300057202 */ /* 0x000fc60000000f00 */
[----:B0-----:R-:W3:Y:S04]  /*0470*/  LD.E R6, desc[UR36][R18.64+0x4] ;  /* 0x0000042412067980 */ /* 0x001ee8000c101900 */
[----:B------:R-:W2:Y:S04]  /*0480*/  LDG.E R0, desc[UR36][R4.64+-0x24] ;  /* 0xffffdc2404007981 */ /* 0x000ea8000c1e1900 */
[----:B------:R-:W3:Y:S04]  /*0490*/  LDG.E R7, desc[UR36][R4.64+-0x20] ;  /* 0xffffe02404077981 */ /* 0x000ee8000c1e1900 */
[----:B------:R-:W4:Y:S04]  /*04a0*/  LD.E R8, desc[UR36][R18.64+0x8] ;  /* 0x0000082412087980 */ /* 0x000f28000c101900 */
[----:B------:R-:W4:Y:S04]  /*04b0*/  LDG.E R9, desc[UR36][R4.64+-0x1c] ;  /* 0xffffe42404097981 */ /* 0x000f28000c1e1900 */
[----:B------:R-:W5:Y:S04]  /*04c0*/  LD.E R10, desc[UR36][R18.64+0xc] ;  /* 0x00000c24120a7980 */ /* 0x000f68000c101900 */
[----:B------:R-:W5:Y:S04]  /*04d0*/  LDG.E R11, desc[UR36][R4.64+-0x18] ;  /* 0xffffe824040b7981 */ /* 0x000f68000c1e1900 */
[----:B------:R-:W5:Y:S04]  /*04e0*/  LD.E R12, desc[UR36][R18.64+0x10] ;  /* 0x00001024120c7980 */ /* 0x000f68000c101900 */
[----:B------:R-:W5:Y:S04]  /*04f0*/  LD.E R14, desc[UR36][R18.64+0x20] ;  /* 0x00002024120e7980 */ /* 0x000f68000c101900 */
[----:B------:R-:W5:Y:S01]  /*0500*/  LDG.E R13, desc[UR36][R4.64+-0x4] ;  /* 0xfffffc24040d7981 */ /* 0x000f62000c1e1900 */
[----:B--2---:R-:W-:-:S03]  /*0510*/  FFMA R0, R0, R3, RZ ;  /* 0x0000000300007223 */ /* 0x004fc600000000ff */
[----:B------:R-:W2:Y:S01]  /*0520*/  LDG.E R3, desc[UR36][R4.64+-0x14] ;  /* 0xffffec2404037981 */ /* 0x000ea2000c1e1900 */
[----:B---3--:R-:W-:-:S03]  /*0530*/  FFMA R0, R7, R6, R0 ;  /* 0x0000000607007223 */ /* 0x008fc60000000000 */
[----:B------:R-:W3:Y:S04]  /*0540*/  LD.E R6, desc[UR36][R18.64+0x14] ;  /* 0x0000142412067980 */ /* 0x000ee8000c101900 */
[----:B------:R-:W3:Y:S01]  /*0550*/  LDG.E R7, desc[UR36][R4.64+-0x10] ;  /* 0xfffff02404077981 */ /* 0x000ee2000c1e1900 */
[----:B----4-:R-:W-:-:S03]  /*0560*/  FFMA R0, R9, R8, R0 ;  /* 0x0000000809007223 */ /* 0x010fc60000000000 */
[----:B------:R-:W4:Y:S04]  /*0570*/  LD.E R8, desc[UR36][R18.64+0x18] ;  /* 0x0000182412087980 */ /* 0x000f28000c101900 */
[----:B------:R-:W4:Y:S01]  /*0580*/  LDG.E R9, desc[UR36][R4.64+-0xc] ;  /* 0xfffff42404097981 */ /* 0x000f22000c1e1900 */
[----:B-----5:R-:W-:-:S03]  /*0590*/  FFMA R0, R11, R10, R0 ;  /* 0x0000000a0b007223 */ /* 0x020fc60000000000 */
[----:B------:R-:W5:Y:S04]  /*05a0*/  LD.E R10, desc[UR36][R18.64+0x1c] ;  /* 0x00001c24120a7980 */ /* 0x000f68000c101900 */
[----:B------:R-:W5:Y:S01]  /*05b0*/  LDG.E R11, desc[UR36][R4.64+-0x8] ;  /* 0xfffff824040b7981 */ /* 0x000f62000c1e1900 */
[----:B--2---:R-:W-:-:S04]  /*05c0*/  FFMA R0, R3, R12, R0 ;  /* 0x0000000c03007223 */ /* 0x004fc80000000000 */
[----:B---3--:R-:W-:Y:S01]  /*05d0*/  FFMA R0, R7, R6, R0 ;  /* 0x0000000607007223 */ /* 0x008fe20000000000 */
[----:B------:R-:W-:-:S03]  /*05e0*/  IADD3 R6, P0, PT, R28, R37, RZ ;  /* 0x000000251c067210 */ /* 0x000fc60007f1e0ff */
[----:B----4-:R-:W-:Y:S01]  /*05f0*/  FFMA R0, R9, R8, R0 ;  /* 0x0000000809007223 */ /* 0x010fe20000000000 */
[----:B------:R-:W-:-:S03]  /*0600*/  IADD3.X R7, PT, PT, R29, R39, RZ, P0, !PT ;  /* 0x000000271d077210 */ /* 0x000fc600007fe4ff */
[----:B-----5:R-:W-:-:S04]  /*0610*/  FFMA R0, R11, R10, R0 ;  /* 0x0000000a0b007223 */ /* 0x020fc80000000000 */
[----:B------:R-:W-:-:S05]  /*0620*/  FFMA R13, R13, R14, R0 ;  /* 0x0000000e0d0d7223 */ /* 0x000fca0000000000 */
[----:B------:R0:W-:Y:S04]  /*0630*/  ST.E desc[UR36][R6.64+-0x4], R13 ;  /* 0xfffffc0d06007985 */ /* 0x0001e8000c101924 */
[----:B------:R-:W2:Y:S04]  /*0640*/  LDG.E R0, desc[UR36][R4.64] ;  /* 0x0000002404007981 */ /* 0x000ea8000c1e1900 */
[----:B------:R-:W2:Y:S04]  /*0650*/  LD.E R3, desc[UR36][R18.64] ;  /* 0x0000002412037980 */ /* 0x000ea8000c101900 */
[----:B------:R-:W3:Y:S04]  /*0660*/  LDG.E R9, desc[UR36][R4.64+0x4] ;  /* 0x0000042404097981 */ /* 0x000ee8000c1e1900 */
[----:B------:R-:W3:Y:S04]  /*0670*/  LD.E R8, desc[UR36][R18.64+0x4] ;  /* 0x0000042412087980 */ /* 0x000ee8000c101900 */
[----:B------:R-:W4:Y:S04]  /*0680*/  LDG.E R11, desc[UR36][R4.64+0x8] ;  /* 0x00000824040b7981 */ /* 0x000f28000c1e1900 */
[----:B------:R-:W4:Y:S04]  /*0690*/  LD.E R10, desc[UR36][R18.64+0x8] ;  /* 0x00000824120a7980 */ /* 0x000f28000c101900 */
[----:B------:R-:W5:Y:S04]  /*06a0*/  LDG.E R15, desc[UR36][R4.64+0xc] ;  /* 0x00000c24040f7981 */ /* 0x000f68000c1e1900 */
[----:B------:R-:W5:Y:S04]  /*06b0*/  LD.E R12, desc[UR36][R18.64+0xc] ;  /* 0x00000c24120c7980 */ /* 0x000f68000c101900 */
[----:B------:R-:W5:Y:S04]  /*06c0*/  LDG.E R21, desc[UR36][R4.64+0x10] ;  /* 0x0000102404157981 */ /* 0x000f68000c1e1900 */
[----:B------:R-:W5:Y:S04]  /*06d0*/  LD.E R14, desc[UR36][R18.64+0x10] ;  /* 0x00001024120e7980 */ /* 0x000f68000c101900 */
[----:B0-----:R-:W5:Y:S01]  /*06e0*/  LDG.E R13, desc[UR36][R4.64+0x20] ;  /* 0x00002024040d7981 */ /* 0x001f62000c1e1900 */
[----:B--2---:R-:W-:-:S03]  /*06f0*/  FFMA R0, R0, R3, RZ ;  /* 0x0000000300007223 */ /* 0x004fc600000000ff */
[----:B------:R-:W2:Y:S01]  /*0700*/  LDG.E R3, desc[UR36][R4.64+0x14] ;  /* 0x0000142404037981 */ /* 0x000ea2000c1e1900 */
[----:B---3--:R-:W-:-:S03]  /*0710*/  FFMA R0, R9, R8, R0 ;  /* 0x0000000809007223 */ /* 0x008fc60000000000 */
[----:B------:R-:W2:Y:S04]  /*0720*/  LD.E R8, desc[UR36][R18.64+0x14] ;  /* 0x0000142412087980 */ /* 0x000ea8000c101900 */
[----:B------:R-:W3:Y:S01]  /*0730*/  LDG.E R9, desc[UR36][R4.64+0x18] ;  /* 0x0000182404097981 */ /* 0x000ee2000c1e1900 */
[----:B----4-:R-:W-:-:S03]  /*0740*/  FFMA R0, R11, R10, R0 ;  /* 0x0000000a0b007223 */ /* 0x010fc60000000000 */
[----:B------:R-:W3:Y:S04]  /*0750*/  LD.E R10, desc[UR36][R18.64+0x18] ;  /* 0x00001824120a7980 */ /* 0x000ee8000c101900 */
[----:B------:R-:W4:Y:S01]  /*0760*/  LDG.E R11, desc[UR36][R4.64+0x1c] ;  /* 0x00001c24040b7981 */ /* 0x000f22000c1e1900 */
[----:B-----5:R-:W-:-:S03]  /*0770*/  FFMA R0, R15, R12, R0 ;  /* 0x0000000c0f007223 */ /* 0x020fc60000000000 */
[----:B------:R-:W4:Y:S01]  /*0780*/  LD.E R12, desc[UR36][R18.64+0x1c] ;  /* 0x00001c24120c7980 */ /* 0x000f22000c101900 */
[----:B------:R-:W-:-:S03]  /*0790*/  FFMA R0, R21, R14, R0 ;  /* 0x0000000e15007223 */ /* 0x000fc60000000000 */
[----:B------:R-:W5:Y:S01]  /*07a0*/  LD.E R14, desc[UR36][R18.64+0x20] ;  /* 0x00002024120e7980 */ /* 0x000f62000c101900 */
[----:B------:R-:W-:-:S04]  /*07b0*/  IADD3 R38, PT, PT, R38, 0x2, RZ ;  /* 0x0000000226267810 */ /* 0x000fc80007ffe0ff */
[----:B------:R-:W-:Y:S02]  /*07c0*/  ISETP.NE.AND P0, PT, R38, 0x22e, PT ;  /* 0x0000022e2600780c */ /* 0x000fe40003f05270 */
[----:B------:R-:W-:Y:S02]  /*07d0*/  IADD3 R37, P1, PT, R37, 0x8, RZ ;  /* 0x0000000825257810 */ /* 0x000fe40007f3e0ff */
[----:B------:R-:W-:Y:S02]  /*07e0*/  IADD3 R36, P2, PT, R4, 0x48, RZ ;  /* 0x0000004804247810 */ /* 0x000fe40007f5e0ff */
[----:B------:R-:W-:Y:S02]  /*07f0*/  IADD3.X R39, PT, PT, RZ, R39, RZ, P1, !PT ;  /* 0x00000027ff277210 */ /* 0x000fe40000ffe4ff */
[----:B------:R-:W-:Y:S01]  /*0800*/  IADD3.X R35, PT, PT, RZ, R5, RZ, P2, !PT ;  /* 0x00000005ff237210 */ /* 0x000fe200017fe4ff */
[----:B--2---:R-:W-:-:S04]  /*0810*/  FFMA R0, R3, R8, R0 ;  /* 0x0000000803007223 */ /* 0x004fc80000000000 */
[----:B---3--:R-:W-:-:S04]  /*0820*/  FFMA R0, R9, R10, R0 ;  /* 0x0000000a09007223 */ /* 0x008fc80000000000 */
[----:B----4-:R-:W-:-:S04]  /*0830*/  FFMA R0, R11, R12, R0 ;  /* 0x0000000c0b007223 */ /* 0x010fc80000000000 */
[----:B-----5:R-:W-:-:S05]  /*0840*/  FFMA R13, R13, R14, R0 ;  /* 0x0000000e0d0d7223 */ /* 0x020fca0000000000 */
[----:B------:R0:W-:Y:S01]  /*0850*/  ST.E desc[UR36][R6.64], R13 ;  /* 0x0000000d06007985 */ /* 0x0001e2000c101924 */
[----:B------:R-:W-:Y:S05]  /*0860*/  @P0 BRA `(.L_x_8) ;  /* 0xfffffff800f40947 */ /* 0x000fea000383ffff */
[----:B------:R-:W-:Y:S05]  /*0870*/  BSYNC.RECONVERGENT B0 ;  /* 0x0000000000007941 */ /* 0x000fea0003800200 */
.L_x_7:
[----:B------:R-:W-:Y:S01]  /*0880*/  HFMA2 R3, -RZ, RZ, 0, 0 ;  /* 0x00000000ff037431 */ /* 0x000fe200000001ff */
[----:B------:R-:W-:Y:S06]  /*0890*/  BSSY.RECONVERGENT B0, `(.L_x_9) ;  /* 0x00000fb000007945 */ /* 0x000fec0003800200 */
.L_x_10:
[----:B-1----:R-:W-:-:S05]  /*08a0*/  IMAD.WIDE.U32 R4, R3, 0x4, R28 ;  /* 0x0000000403047825 */ /* 0x002fca00078e001c */
[----:B0-----:R-:W2:Y:S04]  /*08b0*/  LD.E R7, desc[UR36][R4.64] ;  /* 0x0000002404077980 */ /* 0x001ea8000c101900 */
[----:B------:R-:W3:Y:S01]  /*08c0*/  LD.E R9, desc[UR36][R4.64+0x4] ;  /* 0x0000042404097980 */ /* 0x000ee2000c101900 */
[----:B------:R-:W-:Y:S01]  /*08d0*/  IADD3 R15, PT, PT, R3, 0x2, RZ ;  /* 0x00000002030f7810 */ /* 0x000fe20007ffe0ff */
[----:B--2---:R-:W-:-:S04]  /*08e0*/  FADD R11, R7, R32 ;  /* 0x00000020070b7221 */ /* 0x004fc80000000000 */
[----:B------:R-:W-:-:S04]  /*08f0*/  IMAD.WIDE.U32 R6, R15, 0x4, R28 ;  /* 0x000000040f067825 */ /* 0x000fc800078e001c */
[--C-:B---3--:R-:W-:Y:S01]  /*0900*/  FADD R13, R9, R32.reuse ;  /* 0x00000020090d7221 */ /* 0x108fe20000000000 */
[----:B------:R0:W-:Y:S04]  /*0910*/  ST.E desc[UR36][R4.64], R11 ;  /* 0x0000000b04007985 */ /* 0x0001e8000c101924 */
[----:B------:R1:W-:Y:S04]  /*0920*/  ST.E desc[UR36][R4.64+0x4], R13 ;  /* 0x0000040d04007985 */ /* 0x0003e8000c101924 */
[----:B------:R-:W2:Y:S04]  /*0930*/  LD.E R9, desc[UR36][R6.64] ;  /* 0x0000002406097980 */ /* 0x000ea8000c101900 */
[----:B------:R-:W3:Y:S01]  /*0940*/  LD.E R21, desc[UR36][R6.64+0x4] ;  /* 0x0000042406157980 */ /* 0x000ee2000c101900 */
[----:B------:R-:W-:Y:S01]  /*0950*/  IADD3 R35, PT, PT, R3, 0x4, RZ ;  /* 0x0000000403237810 */ /* 0x000fe20007ffe0ff */
[----:B--2---:R-:W-:-:S04]  /*0960*/  FADD R15, R9, R32 ;  /* 0x00000020090f7221 */ /* 0x004fc80000000000 */
[----:B------:R-:W-:-:S04]  /*0970*/  IMAD.WIDE.U32 R8, R35, 0x4, R28 ;  /* 0x0000000423087825 */ /* 0x000fc800078e001c */
[----:B---3--:R-:W-:Y:S01]  /*0980*/  FADD R21, R21, R32 ;  /* 0x0000002015157221 */ /* 0x008fe20000000000 */
[----:B------:R2:W-:Y:S04]  /*0990*/  ST.E desc[UR36][R6.64], R15 ;  /* 0x0000000f06007985 */ /* 0x0005e8000c101924 */
[----:B------:R3:W-:Y:S04]  /*09a0*/  ST.E desc[UR36][R6.64+0x4], R21 ;  /* 0x0000041506007985 */ /* 0x0007e8000c101924 */
[----:B------:R-:W4:Y:S04]  /*09b0*/  LD.E R35, desc[UR36][R8.64] ;  /* 0x0000002408237980 */ /* 0x000f28000c101900 */
[----:B0-----:R-:W5:Y:S01]  /*09c0*/  LD.E R11, desc[UR36][R8.64+0x4] ;  /* 0x00000424080b7980 */ /* 0x001f62000c101900 */
[----:B-1----:R-:W-:-:S05]  /*09d0*/  IADD3 R5, PT, PT, R3, 0x6, RZ ;  /* 0x0000000603057810 */ /* 0x002fca0007ffe0ff */
[----:B------:R-:W-:-:S04]  /*09e0*/  IMAD.WIDE.U32 R4, R5, 0x4, R28 ;  /* 0x0000000405047825 */ /* 0x000fc800078e001c */
[--C-:B----4-:R-:W-:Y:S01]  /*09f0*/  FADD R35, R35, R32.reuse ;  /* 0x0000002023237221 */ /* 0x110fe20000000000 */
[----:B-----5:R-:W-:-:S04]  /*0a00*/  FADD R11, R11, R32 ;  /* 0x000000200b0b7221 */ /* 0x020fc80000000000 */
[----:B------:R0:W-:Y:S04]  /*0a10*/  ST.E desc[UR36][R8.64], R35 ;  /* 0x0000002308007985 */ /* 0x0001e8000c101924 */
[----:B------:R1:W-:Y:S04]  /*0a20*/  ST.E desc[UR36][R8.64+0x4], R11 ;  /* 0x0000040b08007985 */ /* 0x0003e8000c101924 */
[----:B------:R-:W4:Y:S04]  /*0a30*/  LD.E R13, desc[UR36][R4.64] ;  /* 0x00000024040d7980 */ /* 0x000f28000c101900 */
[----:B--2---:R-:W2:Y:S01]  /*0a40*/  LD.E R15, desc[UR36][R4.64+0x4] ;  /* 0x00000424040f7980 */ /* 0x004ea2000c101900 */
[----:B---3--:R-:W-:-:S05]  /*0a50*/  IADD3 R7, PT, PT, R3, 0x8, RZ ;  /* 0x0000000803077810 */ /* 0x008fca0007ffe0ff */
[----:B------:R-:W-:-:S04]  /*0a60*/  IMAD.WIDE.U32 R6, R7, 0x4, R28 ;  /* 0x0000000407067825 */ /* 0x000fc800078e001c */
[--C-:B----4-:R-:W-:Y:S01]  /*0a70*/  FADD R13, R13, R32.reuse ;  /* 0x000000200d0d7221 */ /* 0x110fe20000000000 */
[----:B--2---:R-:W-:-:S04]  /*0a80*/  FADD R15, R15, R32 ;  /* 0x000000200f0f7221 */ /* 0x004fc80000000000 */
        /* <DEDUP_REMOVED lines=210> */
[----:B------:R-:W2:Y:S04]  /*17b0*/  LD.E R11, desc[UR36][R4.64] ;  /* 0x00000024040b7980 */ /* 0x000ea8000c101900 */
[----:B0-----:R-:W3:Y:S01]  /*17c0*/  LD.E R13, desc[UR36][R4.64+0x4] ;  /* 0x00000424040d7980 */ /* 0x001ee2000c101900 */
[----:B------:R-:W-:-:S04]  /*17d0*/  IADD3 R3, PT, PT, R3, 0x3e, RZ ;  /* 0x0000003e03037810 */ /* 0x000fc80007ffe0ff */
[----:B------:R-:W-:Y:S01]  /*17e0*/  ISETP.NE.AND P0, PT, R3, 0x22e, PT ;  /* 0x0000022e0300780c */ /* 0x000fe20003f05270 */
[--C-:B--2---:R-:W-:Y:S01]  /*17f0*/  FADD R11, R11, R32.reuse ;  /* 0x000000200b0b7221 */ /* 0x104fe20000000000 */
[----:B---3--:R-:W-:-:S04]  /*1800*/  FADD R13, R13, R32 ;  /* 0x000000200d0d7221 */ /* 0x008fc80000000000 */
[----:B------:R1:W-:Y:S04]  /*1810*/  ST.E desc[UR36][R4.64], R11 ;  /* 0x0000000b04007985 */ /* 0x0003e8000c101924 */
[----:B------:R1:W-:Y:S03]  /*1820*/  ST.E desc[UR36][R4.64+0x4], R13 ;  /* 0x0000040d04007985 */ /* 0x0003e6000c101924 */
[----:B------:R-:W-:Y:S05]  /*1830*/  @P0 BRA `(.L_x_10) ;  /* 0xfffffff000180947 */ /* 0x000fea000383ffff */
[----:B------:R-:W-:Y:S05]  /*1840*/  BSYNC.RECONVERGENT B0 ;  /* 0x0000000000007941 */ /* 0x000fea0003800200 */
.L_x_9:
[----:B------:R-:W-:Y:S01]  /*1850*/  BSSY.RECONVERGENT B0, `(.L_x_11) ;  /* 0x000003c000007945 */ /* 0x000fe20003800200 */
[----:B-1----:R-:W-:-:S07]  /*1860*/  MOV R11, RZ ;  /* 0x000000ff000b7202 */ /* 0x002fce0000000f00 */
.L_x_18:
[----:B------:R-:W-:-:S05]  /*1870*/  IMAD.WIDE.U32 R6, R11, 0x4, R28 ;  /* 0x000000040b067825 */ /* 0x000fca00078e001c */
[----:B------:R-:W2:Y:S01]  /*1880*/  LD.E R0, desc[UR36][R6.64] ;  /* 0x0000002406007980 */ /* 0x000ea2000c101900 */
[----:B0-----:R-:W-:Y:S01]  /*1890*/  HFMA2 R3, -RZ, RZ, 0.96630859375, -0.0022525787353515625 ;  /* 0x3bbb989dff037431 */ /* 0x001fe200000001ff */
[----:B------:R-:W-:Y:S01]  /*18a0*/  MOV R4, 0x437c0000 ;  /* 0x437c000000047802 */ /* 0x000fe20000000f00 */
[----:B------:R-:W-:Y:S01]  /*18b0*/  BSSY.RECONVERGENT B1, `(.L_x_12) ;  /* 0x0000018000017945 */ /* 0x000fe20003800200 */
[----:B------:R-:W-:Y:S02]  /*18c0*/  MOV R9, R11 ;  /* 0x0000000b00097202 */ /* 0x000fe40000000f00 */
[----:B------:R-:W-:-:S04]  /*18d0*/  IADD3 R11, PT, PT, R11, 0x2, RZ ;  /* 0x000000020b0b7810 */ /* 0x000fc80007ffe0ff */
[----:B------:R-:W-:Y:S01]  /*18e0*/  ISETP.NE.AND P3, PT, R11, 0x22e, PT ;  /* 0x0000022e0b00780c */ /* 0x000fe20003f65270 */
[----:B--2---:R-:W-:-:S04]  /*18f0*/  FFMA.SAT R3, R0, -R3, 0.5 ;  /* 0x3f00000000037423 */ /* 0x004fc80000002803 */
[----:B------:R-:W-:-:S04]  /*1900*/  FFMA.RM R3, R3, R4, 12582913 ;  /* 0x4b40000103037423 */ /* 0x000fc80000004004 */
[C---:B------:R-:W-:Y:S01]  /*1910*/  FADD R5, R3.reuse, -12583039 ;  /* 0xcb40007f03057421 */ /* 0x040fe20000000000 */
[----:B------:R-:W-:-:S03]  /*1920*/  SHF.L.U32 R3, R3, 0x17, RZ ;  /* 0x0000001703037819 */ /* 0x000fc600000006ff */
[----:B------:R-:W-:-:S04]  /*1930*/  FFMA R5, R0, -1.4426950216293334961, -R5 ;  /* 0xbfb8aa3b00057823 */ /* 0x000fc80000000805 */
[----:B------:R-:W-:-:S04]  /*1940*/  FFMA R5, R0, -1.925963033500011079e-08, R5 ;  /* 0xb2a5706000057823 */ /* 0x000fc80000000005 */
[----:B------:R-:W0:Y:S02]  /*1950*/  MUFU.EX2 R0, R5 ;  /* 0x0000000500007308 */ /* 0x000e240000000800 */
[----:B0-----:R-:W-:-:S05]  /*1960*/  FFMA R4, R3, R0, 1 ;  /* 0x3f80000003047423 */ /* 0x001fca0000000000 */
[----:B------:R-:W-:-:S04]  /*1970*/  IADD3 R0, PT, PT, R4, 0x1800000, RZ ;  /* 0x0180000004007810 */ /* 0x000fc80007ffe0ff */
[----:B------:R-:W-:-:S04]  /*1980*/  LOP3.LUT R0, R0, 0x7f800000, RZ, 0xc0, !PT ;  /* 0x7f80000000007812 */ /* 0x000fc800078ec0ff */
[----:B------:R-:W-:-:S13]  /*1990*/  ISETP.GT.U32.AND P0, PT, R0, 0x1ffffff, PT ;  /* 0x01ffffff0000780c */ /* 0x000fda0003f04070 */
[----:B------:R-:W-:Y:S05]  /*19a0*/  @P0 BRA `(.L_x_13) ;  /* 0x0000000000100947 */ /* 0x000fea0003800000 */
[----:B------:R-:W-:Y:S02]  /*19b0*/  MOV R0, R4 ;  /* 0x0000000400007202 */ /* 0x000fe40000000f00 */
[----:B------:R-:W-:-:S07]  /*19c0*/  MOV R4, 0x19e0 ;  /* 0x000019e000047802 */ /* 0x000fce0000000f00 */
[----:B------:R-:W-:Y:S05]  /*19d0*/  CALL.REL.NOINC `($__internal_0_$__cuda_sm20_rcp_rn_f32_slowpath) ;  /* 0x0000012800e47944 */ /* 0x000fea0003c00000 */
[----:B------:R-:W-:Y:S05]  /*19e0*/  BRA `(.L_x_14) ;  /* 0x0000000000107947 */ /* 0x000fea0003800000 */
.L_x_13:
[----:B------:R-:W0:Y:S02]  /*19f0*/  MUFU.RCP R3, R4 ;  /* 0x0000000400037308 */ /* 0x000e240000001000 */
[----:B0-----:R-:W-:-:S04]  /*1a00*/  FFMA R0, R4, R3, -1 ;  /* 0xbf80000004007423 */ /* 0x001fc80000000003 */
[----:B------:R-:W-:-:S04]  /*1a10*/  FADD.FTZ R0, -R0, -RZ ;  /* 0x800000ff00007221 */ /* 0x000fc80000010100 */
[----:B------:R-:W-:-:S07]  /*1a20*/  FFMA R3, R3, R0, R3 ;  /* 0x0000000003037223 */ /* 0x000fce0000000003 */
.L_x_14:
[----:B------:R-:W-:Y:S05]  /*1a30*/  BSYNC.RECONVERGENT B1 ;  /* 0x0000000000017941 */ /* 0x000fea0003800200 */
.L_x_12:
[----:B------:R-:W-:-:S05]  /*1a40*/  IMAD.WIDE.U32 R8, R9, 0x4, R22 ;  /* 0x0000000409087825 */ /* 0x000fca00078e0016 */
[----:B------:R0:W-:Y:S04]  /*1a50*/  ST.E desc[UR36][R8.64], R3 ;  /* 0x0000000308007985 */ /* 0x0001e8000c101924 */
[----:B------:R-:W2:Y:S01]  /*1a60*/  LD.E R6, desc[UR36][R6.64+0x4] ;  /* 0x0000042406067980 */ /* 0x000ea2000c101900 */
[----:B------:R-:W-:Y:S01]  /*1a70*/  HFMA2 R5, -RZ, RZ, 0.96630859375, -0.0022525787353515625 ;  /* 0x3bbb989dff057431 */ /* 0x000fe200000001ff */
[----:B------:R-:W-:Y:S01]  /*1a80*/  MOV R13, 0x437c0000 ;  /* 0x437c0000000d7802 */ /* 0x000fe20000000f00 */
[----:B------:R-:W-:Y:S03]  /*1a90*/  BSSY.RECONVERGENT B1, `(.L_x_15) ;  /* 0x0000015000017945 */ /* 0x000fe60003800200 */
[----:B--2---:R-:W-:-:S04]  /*1aa0*/  FFMA.SAT R0, R6, -R5, 0.5 ;  /* 0x3f00000006007423 */ /* 0x004fc80000002805 */
[----:B------:R-:W-:-:S04]  /*1ab0*/  FFMA.RM R0, R0, R13, 12582913 ;  /* 0x4b40000100007423 */ /* 0x000fc8000000400d */
[C---:B------:R-:W-:Y:S01]  /*1ac0*/  FADD R5, R0.reuse, -12583039 ;  /* 0xcb40007f00057421 */ /* 0x040fe20000000000 */
[----:B------:R-:W-:-:S03]  /*1ad0*/  SHF.L.U32 R0, R0, 0x17, RZ ;  /* 0x0000001700007819 */ /* 0x000fc600000006ff */
[----:B------:R-:W-:-:S04]  /*1ae0*/  FFMA R5, R6, -1.4426950216293334961, -R5 ;  /* 0xbfb8aa3b06057823 */ /* 0x000fc80000000805 */
[----:B------:R-:W-:-:S06]  /*1af0*/  FFMA R5, R6, -1.925963033500011079e-08, R5 ;  /* 0xb2a5706006057823 */ /* 0x000fcc0000000005 */
[----:B------:R-:W1:Y:S02]  /*1b00*/  MUFU.EX2 R5, R5 ;  /* 0x0000000500057308 */ /* 0x000e640000000800 */
[----:B-1----:R-:W-:-:S05]  /*1b10*/  FFMA R4, R0, R5, 1 ;  /* 0x3f80000000047423 */ /* 0x002fca0000000005 */
[----:B------:R-:W-:-:S04]  /*1b20*/  IADD3 R0, PT, PT, R4, 0x1800000, RZ ;  /* 0x0180000004007810 */ /* 0x000fc80007ffe0ff */
[----:B------:R-:W-:-:S04]  /*1b30*/  LOP3.LUT R0, R0, 0x7f800000, RZ, 0xc0, !PT ;  /* 0x7f80000000007812 */ /* 0x000fc800078ec0ff */
[----:B------:R-:W-:-:S13]  /*1b40*/  ISETP.GT.U32.AND P0, PT, R0, 0x1ffffff, PT ;  /* 0x01ffffff0000780c */ /* 0x000fda0003f04070 */
[----:B0-----:R-:W-:Y:S05]  /*1b50*/  @P0 BRA `(.L_x_16) ;  /* 0x0000000000100947 */ /* 0x001fea0003800000 */
[----:B------:R-:W-:Y:S02]  /*1b60*/  MOV R0, R4 ;  /* 0x0000000400007202 */ /* 0x000fe40000000f00 */
[----:B------:R-:W-:-:S07]  /*1b70*/  MOV R4, 0x1b90 ;  /* 0x00001b9000047802 */ /* 0x000fce0000000f00 */
[----:B------:R-:W-:Y:S05]  /*1b80*/  CALL.REL.NOINC `($__internal_0_$__cuda_sm20_rcp_rn_f32_slowpath) ;  /* 0x0000012800787944 */ /* 0x000fea0003c00000 */
[----:B------:R-:W-:Y:S05]  /*1b90*/  BRA `(.L_x_17) ;  /* 0x0000000000107947 */ /* 0x000fea0003800000 */
.L_x_16:
[----:B------:R-:W0:Y:S02]  /*1ba0*/  MUFU.RCP R3, R4 ;  /* 0x0000000400037308 */ /* 0x000e240000001000 */
[----:B0-----:R-:W-:-:S04]  /*1bb0*/  FFMA R0, R4, R3, -1 ;  /* 0xbf80000004007423 */ /* 0x001fc80000000003 */
[----:B------:R-:W-:-:S04]  /*1bc0*/  FADD.FTZ R0, -R0, -RZ ;  /* 0x800000ff00007221 */ /* 0x000fc80000010100 */
[----:B------:R-:W-:-:S07]  /*1bd0*/  FFMA R3, R3, R0, R3 ;  /* 0x0000000003037223 */ /* 0x000fce0000000003 */
.L_x_17:
[----:B------:R-:W-:Y:S05]  /*1be0*/  BSYNC.RECONVERGENT B1 ;  /* 0x0000000000017941 */ /* 0x000fea0003800200 */
.L_x_15:
[----:B------:R0:W-:Y:S01]  /*1bf0*/  ST.E desc[UR36][R8.64+0x4], R3 ;  /* 0x0000040308007985 */ /* 0x0001e2000c101924 */
[----:B------:R-:W-:Y:S05]  /*1c00*/  @P3 BRA `(.L_x_18) ;  /* 0xfffffffc00183947 */ /* 0x000fea000383ffff */
[----:B------:R-:W-:Y:S05]  /*1c10*/  BSYNC.RECONVERGENT B0 ;  /* 0x0000000000007941 */ /* 0x000fea0003800200 */
.L_x_11:
[----:B------:R-:W0:Y:S01]  /*1c20*/  LDC.64 R6, c[0x0][0x3a0] ;  /* 0x0000e800ff067b82 */ /* 0x000e220000000a00 */
[----:B------:R-:W2:Y:S04]  /*1c30*/  LD.E R0, desc[UR36][R22.64] ;  /* 0x0000002416007980 */ /* 0x000ea8000c101900 */
[----:B0-----:R-:W2:Y:S03]  /*1c40*/  LDG.E R3, desc[UR36][R6.64] ;  /* 0x0000002406037981 */ /* 0x001ea6000c1e1900 */
[----:B------:R-:W0:Y:S01]  /*1c50*/  LDC.64 R4, c[0x0][0x3a0] ;  /* 0x0000e800ff047b82 */ /* 0x000e220000000a00 */
[----:B--2---:R-:W-:-:S05]  /*1c60*/  FADD R3, R0, -R3 ;  /* 0x8000000300037221 */ /* 0x004fca0000000000 */
[----:B------:R1:W-:Y:S04]  /*1c70*/  ST.E desc[UR36][R24.64], R3 ;  /* 0x0000000318007985 */ /* 0x0003e8000c101924 */
[----:B0-----:R-:W2:Y:S04]  /*1c80*/  LDG.E R5, desc[UR36][R4.64+0x4] ;  /* 0x0000042404057981 */ /* 0x001ea8000c1e1900 */
[----:B------:R-:W2:Y:S02]  /*1c90*/  LD.E R0, desc[UR36][R22.64+0x4] ;  /* 0x0000042416007980 */ /* 0x000ea4000c101900 */
[----:B--2---:R-:W-:-:S05]  /*1ca0*/  FADD R9, R0, -R5 ;  /* 0x8000000500097221 */ /* 0x004fca0000000000 */
[----:B------:R0:W-:Y:S04]  /*1cb0*/  ST.E desc[UR36][R24.64+0x4], R9 ;  /* 0x0000040918007985 */ /* 0x0001e8000c101924 */
[----:B------:R-:W2:Y:S04]  /*1cc0*/  LD.E R0, desc[UR36][R22.64+0x8] ;  /* 0x0000082416007980 */ /* 0x000ea8000c101900 */
[----:B------:R-:W2:Y:S02]  /*1cd0*/  LDG.E R11, desc[UR36][R6.64+0x8] ;  /* 0x00000824060b7981 */ /* 0x000ea4000c1e1900 */
[----:B--2---:R-:W-:-:S05]  /*1ce0*/  FADD R11, R0, -R11 ;  /* 0x8000000b000b7221 */ /* 0x004fca0000000000 */
[----:B------:R2:W-:Y:S04]  /*1cf0*/  ST.E desc[UR36][R24.64+0x8], R11 ;  /* 0x0000080b18007985 */ /* 0x0005e8000c101924 */
[----:B------:R-:W3:Y:S04]  /*1d00*/  LD.E R0, desc[UR36][R22.64+0xc] ;  /* 0x00000c2416007980 */ /* 0x000ee8000c101900 */
[----:B------:R-:W3:Y:S02]  /*1d10*/  LDG.E R13, desc[UR36][R6.64+0xc] ;  /* 0x00000c24060d7981 */ /* 0x000ee4000c1e1900 */
[----:B---3--:R-:W-:-:S05]  /*1d20*/  FADD R13, R0, -R13 ;  /* 0x8000000d000d7221 */ /* 0x008fca0000000000 */
[----:B------:R-:W-:Y:S04]  /*1d30*/  ST.E desc[UR36][R24.64+0xc], R13 ;  /* 0x00000c0d18007985 */ /* 0x000fe8000c101924 */
[----:B------:R-:W3:Y:S04]  /*1d40*/  LD.E R0, desc[UR36][R22.64+0x10] ;  /* 0x0000102416007980 */ /* 0x000ee8000c101900 */
[----:B-1----:R-:W3:Y:S02]  /*1d50*/  LDG.E R3, desc[UR36][R6.64+0x10] ;  /* 0x0000102406037981 */ /* 0x002ee4000c1e1900 */
[----:B---3--:R-:W-:-:S05]  /*1d60*/  FADD R3, R0, -R3 ;  /* 0x8000000300037221 */ /* 0x008fca0000000000 */
[----:B------:R1:W-:Y:S04]  /*1d70*/  ST.E desc[UR36][R24.64+0x10], R3 ;  /* 0x0000100318007985 */ /* 0x0003e8000c101924 */
[----:B------:R-:W3:Y:S04]  /*1d80*/  LD.E R0, desc[UR36][R22.64+0x14] ;  /* 0x0000142416007980 */ /* 0x000ee8000c101900 */
[----:B------:R-:W3:Y:S02]  /*1d90*/  LDG.E R5, desc[UR36][R6.64+0x14] ;  /* 0x0000142406057981 */ /* 0x000ee4000c1e1900 */
[----:B---3--:R-:W-:-:S05]  /*1da0*/  FADD R5, R0, -R5 ;  /* 0x8000000500057221 */ /* 0x008fca0000000000 */
[----:B------:R3:W-:Y:S04]  /*1db0*/  ST.E desc[UR36][R24.64+0x14], R5 ;  /* 0x0000140518007985 */ /* 0x0007e8000c101924 */
[----:B------:R-:W4:Y:S04]  /*1dc0*/  LD.E R0, desc[UR36][R22.64+0x18] ;  /* 0x0000182416007980 */ /* 0x000f28000c101900 */
[----:B0-----:R-:W4:Y:S02]  /*1dd0*/  LDG.E R9, desc[UR36][R6.64+0x18] ;  /* 0x0000182406097981 */ /* 0x001f24000c1e1900 */
[----:B----4-:R-:W-:-:S05]  /*1de0*/  FADD R9, R0, -R9 ;  /* 0x8000000900097221 */ /* 0x010fca0000000000 */
[----:B------:R0:W-:Y:S04]  /*1df0*/  ST.E desc[UR36][R24.64+0x18], R9 ;  /* 0x0000180918007985 */ /* 0x0001e8000c101924 */
[----:B------:R-:W4:Y:S04]  /*1e00*/  LD.E R0, desc[UR36][R22.64+0x1c] ;  /* 0x00001c2416007980 */ /* 0x000f28000c101900 */
[----:B--2---:R-:W4:Y:S02]  /*1e10*/  LDG.E R11, desc[UR36][R6.64+0x1c] ;  /* 0x00001c24060b7981 */ /* 0x004f24000c1e1900 */
[----:B----4-:R-:W-:-:S05]  /*1e20*/  FADD R11, R0, -R11 ;  /* 0x8000000b000b7221 */ /* 0x010fca0000000000 */
[----:B------:R-:W-:Y:S04]  /*1e30*/  ST.E desc[UR36][R24.64+0x1c], R11 ;  /* 0x00001c0b18007985 */ /* 0x000fe8000c101924 */
[----:B------:R-:W2:Y:S04]  /*1e40*/  LD.E R0, desc[UR36][R22.64+0x20] ;  /* 0x0000202416007980 */ /* 0x000ea8000c101900 */
[----:B-1----:R-:W2:Y:S02]  /*1e50*/  LDG.E R3, desc[UR36][R6.64+0x20] ;  /* 0x0000202406037981 */ /* 0x002ea4000c1e1900 */
[----:B--2---:R-:W-:-:S05]  /*1e60*/  FADD R3, R0, -R3 ;  /* 0x8000000300037221 */ /* 0x004fca0000000000 */
[----:B------:R-:W-:Y:S04]  /*1e70*/  ST.E desc[UR36][R24.64+0x20], R3 ;  /* 0x0000200318007985 */ /* 0x000fe8000c101924 */
[----:B------:R-:W2:Y:S04]  /*1e80*/  LD.E R0, desc[UR36][R22.64+0x24] ;  /* 0x0000242416007980 */ /* 0x000ea8000c101900 */
[----:B---3--:R-:W2:Y:S02]  /*1e90*/  LDG.E R5, desc[UR36][R6.64+0x24] ;  /* 0x0000242406057981 */ /* 0x008ea4000c1e1900 */
[----:B--2---:R-:W-:-:S05]  /*1ea0*/  FADD R5, R0, -R5 ;  /* 0x8000000500057221 */ /* 0x004fca0000000000 */
[----:B------:R1:W-:Y:S04]  /*1eb0*/  ST.E desc[UR36][R24.64+0x24], R5 ;  /* 0x0000240518007985 */ /* 0x0003e8000c101924 */
[----:B------:R-:W2:Y:S04]  /*1ec0*/  LD.E R0, desc[UR36][R22.64+0x28] ;  /* 0x0000282416007980 */ /* 0x000ea8000c101900 */
[----:B0-----:R-:W2:Y:S01]  /*1ed0*/  LDG.E R9, desc[UR36][R6.64+0x28] ;  /* 0x0000282406097981 */ /* 0x001ea2000c1e1900 */
[----:B-1----:R-:W0:Y:S01]  /*1ee0*/  LDC.64 R4, c[0x0][0x3a0] ;  /* 0x0000e800ff047b82 */ /* 0x002e220000000a00 */
        /* <DEDUP_REMOVED lines=9> */
[----:B------:R2:W-:Y:S04]  /*1f80*/  ST.E desc[UR36][R24.64+0x30], R13 ;  /* 0x0000300d18007985 */ /* 0x0005e8000c101924 */
[----:B------:R-:W1:Y:S04]  /*1f90*/  LDG.E R3, desc[UR36][R6.64+0x34] ;  /* 0x0000342406037981 */ /* 0x000e68000c1e1900 */
[----:B------:R-:W1:Y:S01]  /*1fa0*/  LD.E R0, desc[UR36][R22.64+0x34] ;  /* 0x0000342416007980 */ /* 0x000e62000c101900 */
[----:B------:R-:W-:Y:S01]  /*1fb0*/  BSSY.RECONVERGENT B0, `(.L_x_19) ;  /* 0x00000c6000007945 */ /* 0x000fe20003800200 */
[----:B-1----:R-:W-:Y:S01]  /*1fc0*/  FADD R9, R0, -R3 ;  /* 0x8000000300097221 */ /* 0x002fe20000000000 */
[----:B------:R-:W-:-:S04]  /*1fd0*/  HFMA2 R3, -RZ, RZ, 0, 8.3446502685546875e-07 ;  /* 0x0000000eff037431 */ /* 0x000fc800000001ff */
[----:B0-----:R2:W-:Y:S03]  /*1fe0*/  ST.E desc[UR36][R24.64+0x34], R9 ;  /* 0x0000340918007985 */ /* 0x0015e6000c101924 */
.L_x_20:
[----:B--23--:R-:W-:-:S04]  /*1ff0*/  IMAD.WIDE.U32 R12, R3, 0x4, R22 ;  /* 0x00000004030c7825 */ /* 0x00cfc800078e0016 */
[C---:B------:R-:W-:Y:S01]  /*2000*/  IMAD.WIDE.U32 R14, R3.reuse, 0x4, R4 ;  /* 0x00000004030e7825 */ /* 0x040fe200078e0004 */
[----:B------:R-:W2:Y:S04]  /*2010*/  LD.E R0, desc[UR36][R12.64] ;  /* 0x000000240c007980 */ /* 0x000ea8000c101900 */
[----:B------:R-:W2:Y:S01]  /*2020*/  LDG.E R9, desc[UR36][R14.64] ;  /* 0x000000240e097981 */ /* 0x000ea2000c1e1900 */
[----:B------:R-:W-:-:S04]  /*2030*/  IMAD.WIDE.U32 R6, R3, 0x4, R24 ;  /* 0x0000000403067825 */ /* 0x000fc800078e0018 */
[----:B--2---:R-:W-:-:S05]  /*2040*/  FADD R35, R0, -R9 ;  /* 0x8000000900237221 */ /* 0x004fca0000000000 */
[----:B------:R-:W-:Y:S04]  /*2050*/  ST.E desc[UR36][R6.64], R35 ;  /* 0x0000002306007985 */ /* 0x000fe8000c101924 */
[----:B------:R-:W2:Y:S04]  /*2060*/  LD.E R0, desc[UR36][R12.64+0x4] ;  /* 0x000004240c007980 */ /* 0x000ea8000c101900 */
[----:B------:R-:W2:Y:S01]  /*2070*/  LDG.E R9, desc[UR36][R14.64+0x4] ;  /* 0x000004240e097981 */ /* 0x000ea2000c1e1900 */
[----:B------:R-:W-:-:S05]  /*2080*/  IADD3 R11, PT, PT, R3, 0x2, RZ ;  /* 0x00000002030b7810 */ /* 0x000fca0007ffe0ff */
[----:B------:R-:W-:-:S04]  /*2090*/  IMAD.WIDE.U32 R20, R11, 0x4, R22 ;  /* 0x000000040b147825 */ /* 0x000fc800078e0016 */
[----:B--2---:R-:W-:Y:S01]  /*20a0*/  FADD R37, R0, -R9 ;  /* 0x8000000900257221 */ /* 0x004fe20000000000 */
[----:B------:R-:W-:-:S04]  /*20b0*/  IMAD.WIDE.U32 R8, R11, 0x4, R4 ;  /* 0x000000040b087825 */ /* 0x000fc800078e0004 */
[----:B------:R0:W-:Y:S04]  /*20c0*/  ST.E desc[UR36][R6.64+0x4], R37 ;  /* 0x0000042506007985 */ /* 0x0001e8000c101924 */
[----:B------:R-:W2:Y:S04]  /*20d0*/  LD.E R0, desc[UR36][R20.64] ;  /* 0x0000002414007980 */ /* 0x000ea8000c101900 */
[----:B------:R-:W2:Y:S01]  /*20e0*/  LDG.E R39, desc[UR36][R8.64] ;  /* 0x0000002408277981 */ /* 0x000ea2000c1e1900 */
[----:B------:R-:W-:-:S04]  /*20f0*/  IMAD.WIDE.U32 R10, R11, 0x4, R24 ;  /* 0x000000040b0a7825 */ /* 0x000fc800078e0018 */
[----:B--2---:R-:W-:-:S05]  /*2100*/  FADD R39, R0, -R39 ;  /* 0x8000002700277221 */ /* 0x004fca0000000000 */
[----:B------:R1:W-:Y:S04]  /*2110*/  ST.E desc[UR36][R10.64], R39 ;  /* 0x000000270a007985 */ /* 0x0003e8000c101924 */
[----:B------:R-:W2:Y:S04]  /*2120*/  LD.E R0, desc[UR36][R20.64+0x4] ;  /* 0x0000042414007980 */ /* 0x000ea8000c101900 */
[----:B------:R-:W2:Y:S01]  /*2130*/  LDG.E R13, desc[UR36][R8.64+0x4] ;  /* 0x00000424080d7981 */ /* 0x000ea2000c1e1900 */
[----:B------:R-:W-:-:S05]  /*2140*/  IADD3 R41, PT, PT, R3, 0x4, RZ ;  /* 0x0000000403297810 */ /* 0x000fca0007ffe0ff */
[----:B------:R-:W-:-:S04]  /*2150*/  IMAD.WIDE.U32 R14, R41, 0x4, R22 ;  /* 0x00000004290e7825 */ /* 0x000fc800078e0016 */
[----:B0-----:R-:W-:-:S04]  /*2160*/  IMAD.WIDE.U32 R6, R41, 0x4, R4 ;  /* 0x0000000429067825 */ /* 0x001fc800078e0004 */
[----:B--2---:R-:W-:-:S05]  /*2170*/  FADD R35, R0, -R13 ;  /* 0x8000000d00237221 */ /* 0x004fca0000000000 */
[----:B------:R0:W-:Y:S04]  /*2180*/  ST.E desc[UR36][R10.64+0x4], R35 ;  /* 0x000004230a007985 */ /* 0x0001e8000c101924 */
[----:B------:R-:W2:Y:S04]  /*2190*/  LD.E R0, desc[UR36][R14.64] ;  /* 0x000000240e007980 */ /* 0x000ea8000c101900 */
[----:B------:R-:W2:Y:S01]  /*21a0*/  LDG.E R37, desc[UR36][R6.64] ;  /* 0x0000002406257981 */ /* 0x000ea2000c1e1900 */
[----:B------:R-:W-:-:S04]  /*21b0*/  IMAD.WIDE.U32 R12, R41, 0x4, R24 ;  /* 0x00000004290c7825 */ /* 0x000fc800078e0018 */
[----:B--2---:R-:W-:-:S05]  /*21c0*/  FADD R37, R0, -R37 ;  /* 0x8000002500257221 */ /* 0x004fca0000000000 */
[----:B------:R2:W-:Y:S04]  /*21d0*/  ST.E desc[UR36][R12.64], R37 ;  /* 0x000000250c007985 */ /* 0x0005e8000c101924 */
[----:B------:R-:W1:Y:S04]  /*21e0*/  LD.E R0, desc[UR36][R14.64+0x4] ;  /* 0x000004240e007980 */ /* 0x000e68000c101900 */
[----:B------:R-:W1:Y:S01]  /*21f0*/  LDG.E R9, desc[UR36][R6.64+0x4] ;  /* 0x0000042406097981 */ /* 0x000e62000c1e1900 */
[----:B------:R-:W-:-:S05]  /*2200*/  IADD3 R41, PT, PT, R3, 0x6, RZ ;  /* 0x0000000603297810 */ /* 0x000fca0007ffe0ff */
[----:B------:R-:W-:-:S04]  /*2210*/  IMAD.WIDE.U32 R20, R41, 0x4, R22 ;  /* 0x0000000429147825 */ /* 0x000fc800078e0016 */
[----:B-1----:R-:W-:Y:S01]  /*2220*/  FADD R39, R0, -R9 ;  /* 0x8000000900277221 */ /* 0x002fe20000000000 */
[----:B------:R-:W-:-:S04]  /*2230*/  IMAD.WIDE.U32 R8, R41, 0x4, R4 ;  /* 0x0000000429087825 */ /* 0x000fc800078e0004 */
[----:B------:R1:W-:Y:S04]  /*2240*/  ST.E desc[UR36][R12.64+0x4], R39 ;  /* 0x000004270c007985 */ /* 0x0003e8000c101924 */
[----:B------:R-:W3:Y:S04]  /*2250*/  LD.E R0, desc[UR36][R20.64] ;  /* 0x0000002414007980 */ /* 0x000ee8000c101900 */
[----:B0-----:R-:W3:Y:S01]  /*2260*/  LDG.E R35, desc[UR36][R8.64] ;  /* 0x0000002408237981 */ /* 0x001ee2000c1e1900 */
[----:B------:R-:W-:-:S04]  /*2270*/  IMAD.WIDE.U32 R10, R41, 0x4, R24 ;  /* 0x00000004290a7825 */ /* 0x000fc800078e0018 */
[----:B---3--:R-:W-:-:S05]  /*2280*/  FADD R35, R0, -R35 ;  /* 0x8000002300237221 */ /* 0x008fca0000000000 */
[----:B------:R0:W-:Y:S04]  /*2290*/  ST.E desc[UR36][R10.64], R35 ;  /* 0x000000230a007985 */ /* 0x0001e8000c101924 */
[----:B------:R-:W2:Y:S04]  /*22a0*/  LD.E R0, desc[UR36][R20.64+0x4] ;  /* 0x0000042414007980 */ /* 0x000ea8000c101900 */
[----:B------:R-:W2:Y:S01]  /*22b0*/  LDG.E R7, desc[UR36][R8.64+0x4] ;  /* 0x0000042408077981 */ /* 0x000ea2000c1e1900 */
[----:B------:R-:W-:-:S05]  /*22c0*/  IADD3 R41, PT, PT, R3, 0x8, RZ ;  /* 0x0000000803297810 */ /* 0x000fca0007ffe0ff */
[----:B------:R-:W-:-:S04]  /*22d0*/  IMAD.WIDE.U32 R14, R41, 0x4, R22 ;  /* 0x00000004290e7825 */ /* 0x000fc800078e0016 */
[----:B--2---:R-:W-:Y:S01]  /*22e0*/  FADD R37, R0, -R7 ;  /* 0x8000000700257221 */ /* 0x004fe20000000000 */
[----:B------:R-:W-:-:S04]  /*22f0*/  IMAD.WIDE.U32 R6, R41, 0x4, R4 ;  /* 0x0000000429067825 */ /* 0x000fc800078e0004 */
[----:B------:R2:W-:Y:S04]  /*2300*/  ST.E desc[UR36][R10.64+0x4], R37 ;  /* 0x000004250a007985 */ /* 0x0005e8000c101924 */
[----:B------:R-:W3:Y:S04]  /*2310*/  LD.E R0, desc[UR36][R14.64] ;  /* 0x000000240e007980 */ /* 0x000ee8000c101900 */
[----:B-1----:R-:W3:Y:S01]  /*2320*/  LDG.E R39, desc[UR36][R6.64] ;  /* 0x0000002406277981 */ /* 0x002ee2000c1e1900 */
[----:B------:R-:W-:-:S04]  /*2330*/  IMAD.WIDE.U32 R12, R41, 0x4, R24 ;  /* 0x00000004290c7825 */ /* 0x000fc800078e0018 */
[----:B---3--:R-:W-:-:S05]  /*2340*/  FADD R39, R0, -R39 ;  /* 0x8000002700277221 */ /* 0x008fca0000000000 */
[----:B------:R1:W-:Y:S04]  /*2350*/  ST.E desc[UR36][R12.64], R39 ;  /* 0x000000270c007985 */ /* 0x0003e8000c101924 */
[----:B------:R-:W0:Y:S04]  /*2360*/  LD.E R0, desc[UR36][R14.64+0x4] ;  /* 0x000004240e007980 */ /* 0x000e28000c101900 */
[----:B------:R-:W0:Y:S01]  /*2370*/  LDG.E R9, desc[UR36][R6.64+0x4] ;  /* 0x0000042406097981 */ /* 0x000e22000c1e1900 */
[----:B------:R-:W-:-:S05]  /*2380*/  IADD3 R41, PT, PT, R3, 0xa, RZ ;  /* 0x0000000a03297810 */ /* 0x000fca0007ffe0ff */
[----:B------:R-:W-:-:S04]  /*2390*/  IMAD.WIDE.U32 R20, R41, 0x4, R22 ;  /* 0x0000000429147825 */ /* 0x000fc800078e0016 */
[----:B0-----:R-:W-:Y:S01]  /*23a0*/  FADD R35, R0, -R9 ;  /* 0x8000000900237221 */ /* 0x001fe20000000000 */
[----:B------:R-:W-:-:S04]  /*23b0*/  IMAD.WIDE.U32 R8, R41, 0x4, R4 ;  /* 0x0000000429087825 */ /* 0x000fc800078e0004 */
[----:B------:R0:W-:Y:S04]  /*23c0*/  ST.E desc[UR36][R12.64+0x4], R35 ;  /* 0x000004230c007985 */ /* 0x0001e8000c101924 */
[----:B------:R-:W3:Y:S04]  /*23d0*/  LD.E R0, desc[UR36][R20.64] ;  /* 0x0000002414007980 */ /* 0x000ee8000c101900 */
[----:B--2---:R-:W3:Y:S01]  /*23e0*/  LDG.E R37, desc[UR36][R8.64] ;  /* 0x0000002408257981 */ /* 0x004ee2000c1e1900 */
[----:B------:R-:W-:-:S04]  /*23f0*/  IMAD.WIDE.U32 R10, R41, 0x4, R24 ;  /* 0x00000004290a7825 */ /* 0x000fc800078e0018 */
[----:B---3--:R-:W-:-:S05]  /*2400*/  FADD R37, R0, -R37 ;  /* 0x8000002500257221 */ /* 0x008fca0000000000 */
        /* <DEDUP_REMOVED lines=85> */
[----:B------:R-:W3:Y:S04]  /*2960*/  LD.E R0, desc[UR36][R14.64+0x4] ;  /* 0x000004240e007980 */ /* 0x000ee8000c101900 */
[----:B------:R-:W3:Y:S01]  /*2970*/  LDG.E R9, desc[UR36][R6.64+0x4] ;  /* 0x0000042406097981 */ /* 0x000ee2000c1e1900 */
[----:B--2---:R-:W-:-:S05]  /*2980*/  IADD3 R37, PT, PT, R3, 0x1a, RZ ;  /* 0x0000001a03257810 */ /* 0x004fca0007ffe0ff */
[----:B------:R-:W-:-:S04]  /*2990*/  IMAD.WIDE.U32 R20, R37, 0x4, R22 ;  /* 0x0000000425147825 */ /* 0x000fc800078e0016 */
[----:B---3--:R-:W-:Y:S01]  /*29a0*/  FADD R41, R0, -R9 ;  /* 0x8000000900297221 */ /* 0x008fe20000000000 */
        /* <DEDUP_REMOVED lines=26> */
[----:B------:R-:W2:Y:S04]  /*2b50*/  LD.E R0, desc[UR36][R14.64] ;  /* 0x000000240e007980 */ /* 0x000ea8000c101900 */
[----:B------:R-:W2:Y:S01]  /*2b60*/  LDG.E R21, desc[UR36][R8.64] ;  /* 0x0000002408157981 */ /* 0x000ea2000c1e1900 */
[----:B0-----:R-:W-:-:S04]  /*2b70*/  IMAD.WIDE.U32 R10, R43, 0x4, R24 ;  /* 0x000000042b0a7825 */ /* 0x001fc800078e0018 */
[----:B--2---:R-:W-:-:S05]  /*2b80*/  FADD R21, R0, -R21 ;  /* 0x8000001500157221 */ /* 0x004fca0000000000 */
[----:B------:R3:W-:Y:S04]  /*2b90*/  ST.E desc[UR36][R10.64], R21 ;  /* 0x000000150a007985 */ /* 0x0007e8000c101924 */
[----:B------:R-:W2:Y:S04]  /*2ba0*/  LD.E R0, desc[UR36][R14.64+0x4] ;  /* 0x000004240e007980 */ /* 0x000ea8000c101900 */
[----:B------:R-:W2:Y:S01]  /*2bb0*/  LDG.E R7, desc[UR36][R8.64+0x4] ;  /* 0x0000042408077981 */ /* 0x000ea2000c1e1900 */
[----:B------:R-:W-:-:S04]  /*2bc0*/  IADD3 R3, PT, PT, R3, 0x20, RZ ;  /* 0x0000002003037810 */ /* 0x000fc80007ffe0ff */
[----:B------:R-:W-:Y:S01]  /*2bd0*/  ISETP.NE.AND P0, PT, R3, 0x22e, PT ;  /* 0x0000022e0300780c */ /* 0x000fe20003f05270 */
[----:B--2---:R-:W-:-:S05]  /*2be0*/  FADD R7, R0, -R7 ;  /* 0x8000000700077221 */ /* 0x004fca0000000000 */
[----:B------:R3:W-:Y:S07]  /*2bf0*/  ST.E desc[UR36][R10.64+0x4], R7 ;  /* 0x000004070a007985 */ /* 0x0007ee000c101924 */
[----:B------:R-:W-:Y:S05]  /*2c00*/  @P0 BRA `(.L_x_20) ;  /* 0xfffffff000f80947 */ /* 0x000fea000383ffff */
[----:B------:R-:W-:Y:S05]  /*2c10*/  BSYNC.RECONVERGENT B0 ;  /* 0x0000000000007941 */ /* 0x000fea0003800200 */
.L_x_19:
[----:B------:R-:W-:Y:S01]  /*2c20*/  HFMA2 R5, -RZ, RZ, 0, 0 ;  /* 0x00000000ff057431 */ /* 0x000fe200000001ff */
[----:B------:R-:W-:Y:S01]  /*2c30*/  BSSY.RECONVERGENT B0, `(.L_x_21) ;  /* 0x000011c000007945 */ /* 0x000fe20003800200 */
[----:B------:R-:W-:-:S07]  /*2c40*/  MOV R3, RZ ;  /* 0x000000ff00037202 */ /* 0x000fce0000000f00 */
.L_x_22:
[----:B---3--:R-:W0:Y:S01]  /*2c50*/  LDC.64 R20, c[0x0][0x398] ;  /* 0x0000e600ff147b82 */ /* 0x008e220000000a00 */
[----:B------:R-:W-:-:S05]  /*2c60*/  IMAD.WIDE.U32 R14, R5, 0x4, R24 ;  /* 0x00000004050e7825 */ /* 0x000fca00078e0018 */
[----:B------:R-:W2:Y:S04]  /*2c70*/  LD.E R4, desc[UR36][R14.64] ;  /* 0x000000240e047980 */ /* 0x000ea8000c101900 */
[----:B------:R-:W3:Y:S01]  /*2c80*/  LD.E R35, desc[UR36][R14.64+0x4] ;  /* 0x000004240e237980 */ /* 0x000ee2000c101900 */
[----:B0-----:R-:W-:-:S05]  /*2c90*/  IMAD.WIDE.U32 R12, R5, 0x4, R20 ;  /* 0x00000004050c7825 */ /* 0x001fca00078e0014 */
[----:B------:R-:W2:Y:S04]  /*2ca0*/  LDG.E R0, desc[UR36][R12.64] ;  /* 0x000000240c007981 */ /* 0x000ea8000c1e1900 */
[----:B------:R0:W3:Y:S01]  /*2cb0*/  LDG.E R37, desc[UR36][R12.64+0x4] ;  /* 0x000004240c257981 */ /* 0x0000e2000c1e1900 */
[----:B------:R-:W-:-:S05]  /*2cc0*/  IADD3 R7, PT, PT, R5, 0x2, RZ ;  /* 0x0000000205077810 */ /* 0x000fca0007ffe0ff */
[----:B------:R-:W-:Y:S01]  /*2cd0*/  IMAD.WIDE.U32 R10, R7, 0x4, R24 ;  /* 0x00000004070a7825 */ /* 0x000fe200078e0018 */
[----:B------:R-:W-:-:S03]  /*2ce0*/  IADD3 R39, PT, PT, R5, 0x4, RZ ;  /* 0x0000000405277810 */ /* 0x000fc60007ffe0ff */
[----:B------:R-:W-:-:S05]  /*2cf0*/  IMAD.WIDE.U32 R6, R7, 0x4, R20 ;  /* 0x0000000407067825 */ /* 0x000fca00078e0014 */
[----:B------:R-:W4:Y:S01]  /*2d00*/  LDG.E R38, desc[UR36][R6.64] ;  /* 0x0000002406267981 */ /* 0x000f22000c1e1900 */
[----:B------:R-:W-:Y:S01]  /*2d10*/  IMAD.WIDE.U32 R8, R39, 0x4, R24 ;  /* 0x0000000427087825 */ /* 0x000fe200078e0018 */
[----:B------:R-:W-:Y:S02]  /*2d20*/  IADD3 R43, PT, PT, R5, 0x6, RZ ;  /* 0x00000006052b7810 */ /* 0x000fe40007ffe0ff */
[----:B------:R-:W5:Y:S01]  /*2d30*/  LDG.E R41, desc[UR36][R6.64+0x4] ;  /* 0x0000042406297981 */ /* 0x000f62000c1e1900 */
[----:B0-----:R-:W-:-:S03]  /*2d40*/  IMAD.WIDE.U32 R12, R39, 0x4, R20 ;  /* 0x00000004270c7825 */ /* 0x001fc600078e0014 */
[----:B------:R-:W5:Y:S01]  /*2d50*/  LD.E R36, desc[UR36][R8.64+0x4] ;  /* 0x0000042408247980 */ /* 0x000f62000c101900 */
[----:B------:R-:W-:-:S03]  /*2d60*/  IMAD.WIDE.U32 R14, R43, 0x4, R20 ;  /* 0x000000042b0e7825 */ /* 0x000fc600078e0014 */
[----:B------:R-:W5:Y:S04]  /*2d70*/  LDG.E R42, desc[UR36][R12.64] ;  /* 0x000000240c2a7981 */ /* 0x000f68000c1e1900 */
[----:B------:R-:W5:Y:S04]  /*2d80*/  LDG.E R44, desc[UR36][R12.64+0x4] ;  /* 0x000004240c2c7981 */ /* 0x000f68000c1e1900 */
[----:B------:R-:W5:Y:S01]  /*2d90*/  LDG.E R39, desc[UR36][R14.64] ;  /* 0x000000240e277981 */ /* 0x000f62000c1e1900 */
[----:B--2---:R-:W-:-:S03]  /*2da0*/  FFMA R4, R0, R4, R3 ;  /* 0x0000000400047223 */ /* 0x004fc60000000003 */
[----:B------:R-:W4:Y:S04]  /*2db0*/  LD.E R0, desc[UR36][R10.64] ;  /* 0x000000240a007980 */ /* 0x000f28000c101900 */
[----:B------:R0:W5:Y:S01]  /*2dc0*/  LD.E R3, desc[UR36][R10.64+0x4] ;  /* 0x000004240a037980 */ /* 0x000162000c101900 */
[----:B---3--:R-:W-:-:S03]  /*2dd0*/  FFMA R37, R37, R35, R4 ;  /* 0x0000002325257223 */ /* 0x008fc60000000004 */
[----:B------:R-:W2:Y:S04]  /*2de0*/  LD.E R4, desc[UR36][R8.64] ;  /* 0x0000002408047980 */ /* 0x000ea8000c101900 */
[----:B------:R-:W3:Y:S01]  /*2df0*/  LDG.E R35, desc[UR36][R14.64+0x4] ;  /* 0x000004240e237981 */ /* 0x000ee2000c1e1900 */
[----:B0-----:R-:W-:-:S05]  /*2e00*/  IMAD.WIDE.U32 R10, R43, 0x4, R24 ;  /* 0x000000042b0a7825 */ /* 0x001fca00078e0018 */
[----:B------:R-:W3:Y:S04]  /*2e10*/  LD.E R43, desc[UR36][R10.64] ;  /* 0x000000240a2b7980 */ /* 0x000ee8000c101900 */
[----:B------:R0:W3:Y:S01]  /*2e20*/  LD.E R40, desc[UR36][R10.64+0x4] ;  /* 0x000004240a287980 */ /* 0x0000e2000c101900 */
[----:B------:R-:W-:-:S05]  /*2e30*/  IADD3 R7, PT, PT, R5, 0x8, RZ ;  /* 0x0000000805077810 */ /* 0x000fca0007ffe0ff */
[----:B------:R-:W-:-:S04]  /*2e40*/  IMAD.WIDE.U32 R12, R7, 0x4, R24 ;  /* 0x00000004070c7825 */ /* 0x000fc800078e0018 */
[----:B------:R-:W-:-:S04]  /*2e50*/  IMAD.WIDE.U32 R6, R7, 0x4, R20 ;  /* 0x0000000407067825 */ /* 0x000fc800078e0014 */
[----:B----4-:R-:W-:Y:S02]  /*2e60*/  FFMA R0, R38, R0, R37 ;  /* 0x0000000026007223 */ /* 0x010fe40000000025 */
[----:B------:R-:W4:Y:S02]  /*2e70*/  LDG.E R38, desc[UR36][R6.64] ;  /* 0x0000002406267981 */ /* 0x000f24000c1e1900 */
[----:B-----5:R-:W-:Y:S01]  /*2e80*/  FFMA R3, R41, R3, R0 ;  /* 0x0000000329037223 */ /* 0x020fe20000000000 */
[----:B------:R-:W-:Y:S01]  /*2e90*/  IADD3 R41, PT, PT, R5, 0xa, RZ ;  /* 0x0000000a05297810 */ /* 0x000fe20007ffe0ff */
[----:B------:R-:W4:Y:S02]  /*2ea0*/  LD.E R0, desc[UR36][R12.64] ;  /* 0x000000240c007980 */ /* 0x000f24000c101900 */
[----:B--2---:R-:W-:Y:S02]  /*2eb0*/  FFMA R3, R42, R4, R3 ;  /* 0x000000042a037223 */ /* 0x004fe40000000003 */
[----:B------:R-:W-:-:S04]  /*2ec0*/  IMAD.WIDE.U32 R8, R41, 0x4, R24 ;  /* 0x0000000429087825 */ /* 0x000fc800078e0018 */
[----:B------:R-:W-:Y:S01]  /*2ed0*/  FFMA R36, R44, R36, R3 ;  /* 0x000000242c247223 */ /* 0x000fe20000000003 */
[----:B0-----:R-:W-:Y:S01]  /*2ee0*/  IMAD.WIDE.U32 R10, R41, 0x4, R20 ;  /* 0x00000004290a7825 */ /* 0x001fe200078e0014 */
[----:B------:R0:W2:Y:S04]  /*2ef0*/  LD.E R3, desc[UR36][R12.64+0x4] ;  /* 0x000004240c037980 */ /* 0x0000a8000c101900 */
[----:B------:R1:W2:Y:S01]  /*2f00*/  LDG.E R41, desc[UR36][R6.64+0x4] ;  /* 0x0000042406297981 */ /* 0x0002a2000c1e1900 */
[----:B---3--:R-:W-:Y:S01]  /*2f10*/  FFMA R36, R39, R43, R36 ;  /* 0x0000002b27247223 */ /* 0x008fe20000000024 */
[----:B------:R-:W-:Y:S02]  /*2f20*/  IADD3 R43, PT, PT, R5, 0xc, RZ ;  /* 0x0000000c052b7810 */ /* 0x000fe40007ffe0ff */
[----:B------:R-:W3:Y:S01]  /*2f30*/  LD.E R4, desc[UR36][R8.64] ;  /* 0x0000002408047980 */ /* 0x000ee2000c101900 */
[----:B------:R-:W-:-:S03]  /*2f40*/  FFMA R37, R35, R40, R36 ;  /* 0x0000002823257223 */ /* 0x000fc60000000024 */
[----:B------:R-:W3:Y:S01]  /*2f50*/  LDG.E R42, desc[UR36][R10.64] ;  /* 0x000000240a2a7981 */ /* 0x000ee2000c1e1900 */
[----:B------:R-:W-:-:S03]  /*2f60*/  IMAD.WIDE.U32 R14, R43, 0x4, R20 ;  /* 0x000000042b0e7825 */ /* 0x000fc600078e0014 */
[----:B------:R-:W5:Y:S01]  /*2f70*/  LD.E R36, desc[UR36][R8.64+0x4] ;  /* 0x0000042408247980 */ /* 0x000f62000c101900 */
[----:B0-----:R-:W-:-:S03]  /*2f80*/  IMAD.WIDE.U32 R12, R43, 0x4, R24 ;  /* 0x000000042b0c7825 */ /* 0x001fc600078e0018 */
[----:B------:R0:W5:Y:S04]  /*2f90*/  LDG.E R44, desc[UR36][R10.64+0x4] ;  /* 0x000004240a2c7981 */ /* 0x000168000c1e1900 */
[----:B------:R-:W5:Y:S04]  /*2fa0*/  LDG.E R39, desc[UR36][R14.64] ;  /* 0x000000240e277981 */ /* 0x000f68000c1e1900 */
[----:B------:R-:W5:Y:S04]  /*2fb0*/  LD.E R43, desc[UR36][R12.64] ;  /* 0x000000240c2b7980 */ /* 0x000f68000c101900 */
[----:B------:R-:W5:Y:S04]  /*2fc0*/  LDG.E R35, desc[UR36][R14.64+0x4] ;  /* 0x000004240e237981 */ /* 0x000f68000c1e1900 */
[----:B------:R3:W5:Y:S01]  /*2fd0*/  LD.E R40, desc[UR36][R12.64+0x4] ;  /* 0x000004240c287980 */ /* 0x000762000c101900 */
[----:B-1----:R-:W-:-:S05]  /*2fe0*/  IADD3 R7, PT, PT, R5, 0xe, RZ ;  /* 0x0000000e05077810 */ /* 0x002fca0007ffe0ff */
[----:B0-----:R-:W-:-:S04]  /*2ff0*/  IMAD.WIDE.U32 R10, R7, 0x4, R24 ;  /* 0x00000004070a7825 */ /* 0x001fc800078e0018 */
[----:B------:R-:W-:-:S04]  /*3000*/  IMAD.WIDE.U32 R6, R7, 0x4, R20 ;  /* 0x0000000407067825 */ /* 0x000fc800078e0014 */
[----:B----4-:R-:W-:Y:S02]  /*3010*/  FFMA R0, R38, R0, R37 ;  /* 0x0000000026007223 */ /* 0x010fe40000000025 */
[----:B------:R-:W4:Y:S02]  /*3020*/  LDG.E R38, desc[UR36][R6.64] ;  /* 0x0000002406267981 */ /* 0x000f24000c1e1900 */
[----:B--2---:R-:W-:Y:S01]  /*3030*/  FFMA R3, R41, R3, R0 ;  /* 0x0000000329037223 */ /* 0x004fe20000000000 */
[----:B------:R-:W-:Y:S01]  /*3040*/  IADD3 R41, PT, PT, R5, 0x10, RZ ;  /* 0x0000001005297810 */ /* 0x000fe20007ffe0ff */
[----:B------:R-:W4:Y:S02]  /*3050*/  LD.E R0, desc[UR36][R10.64] ;  /* 0x000000240a007980 */ /* 0x000f24000c101900 */
[----:B---3--:R-:W-:Y:S02]  /*3060*/  FFMA R3, R42, R4, R3 ;  /* 0x000000042a037223 */ /* 0x008fe40000000003 */
[----:B------:R-:W-:-:S04]  /*3070*/  IMAD.WIDE.U32 R8, R41, 0x4, R24 ;  /* 0x0000000429087825 */ /* 0x000fc800078e0018 */
[----:B------:R-:W-:Y:S01]  /*3080*/  IMAD.WIDE.U32 R12, R41, 0x4, R20 ;  /* 0x00000004290c7825 */ /* 0x000fe200078e0014 */
[----:B------:R-:W2:Y:S03]  /*3090*/  LD.E R4, desc[UR36][R8.64] ;  /* 0x0000002408047980 */ /* 0x000ea6000c101900 */
[----:B-----5:R-:W-:Y:S02]  /*30a0*/  FFMA R36, R44, R36, R3 ;  /* 0x000000242c247223 */ /* 0x020fe40000000003 */
[----:B------:R0:W3:Y:S04]  /*30b0*/  LD.E R3, desc[UR36][R10.64+0x4] ;  /* 0x000004240a037980 */ /* 0x0000e8000c101900 */
[----:B------:R1:W3:Y:S01]  /*30c0*/  LDG.E R41, desc[UR36][R6.64+0x4] ;  /* 0x0000042406297981 */ /* 0x0002e2000c1e1900 */
[----:B------:R-:W-:Y:S01]  /*30d0*/  FFMA R36, R39, R43, R36 ;  /* 0x0000002b27247223 */ /* 0x000fe20000000024 */
[----:B------:R-:W-:-:S02]  /*30e0*/  IADD3 R43, PT, PT, R5, 0x12, RZ ;  /* 0x00000012052b7810 */ /* 0x000fc40007ffe0ff */
[----:B------:R-:W2:Y:S03]  /*30f0*/  LDG.E R42, desc[UR36][R12.64] ;  /* 0x000000240c2a7981 */ /* 0x000ea6000c1e1900 */
[----:B------:R-:W-:Y:S01]  /*3100*/  IMAD.WIDE.U32 R14, R43, 0x4, R20 ;  /* 0x000000042b0e7825 */ /* 0x000fe200078e0014 */
[----:B------:R5:W2:Y:S03]  /*3110*/  LDG.E R44, desc[UR36][R12.64+0x4] ;  /* 0x000004240c2c7981 */ /* 0x000aa6000c1e1900 */
[----:B------:R-:W-:Y:S01]  /*3120*/  FFMA R37, R35, R40, R36 ;  /* 0x0000002823257223 */ /* 0x000fe20000000024 */
[----:B0-----:R-:W-:Y:S01]  /*3130*/  IMAD.WIDE.U32 R10, R43, 0x4, R24 ;  /* 0x000000042b0a7825 */ /* 0x001fe200078e0018 */
[----:B------:R0:W2:Y:S04]  /*3140*/  LD.E R36, desc[UR36][R8.64+0x4] ;  /* 0x0000042408247980 */ /* 0x0000a8000c101900 */
[----:B------:R-:W2:Y:S04]  /*3150*/  LDG.E R39, desc[UR36][R14.64] ;  /* 0x000000240e277981 */ /* 0x000ea8000c1e1900 */
[----:B------:R-:W2:Y:S04]  /*3160*/  LD.E R43, desc[UR36][R10.64] ;  /* 0x000000240a2b7980 */ /* 0x000ea8000c101900 */
[----:B------:R-:W2:Y:S04]  /*3170*/  LDG.E R35, desc[UR36][R14.64+0x4] ;  /* 0x000004240e237981 */ /* 0x000ea8000c1e1900 */
[----:B------:R0:W2:Y:S01]  /*3180*/  LD.E R40, desc[UR36][R10.64+0x4] ;  /* 0x000004240a287980 */ /* 0x0000a2000c101900 */
[----:B-1----:R-:W-:-:S05]  /*3190*/  IADD3 R7, PT, PT, R5, 0x14, RZ ;  /* 0x0000001405077810 */ /* 0x002fca0007ffe0ff */
[----:B-----5:R-:W-:-:S04]  /*31a0*/  IMAD.WIDE.U32 R12, R7, 0x4, R24 ;  /* 0x00000004070c7825 */ /* 0x020fc800078e0018 */
[----:B------:R-:W-:-:S04]  /*31b0*/  IMAD.WIDE.U32 R6, R7, 0x4, R20 ;  /* 0x0000000407067825 */ /* 0x000fc800078e0014 */
[----:B----4-:R-:W-:Y:S02]  /*31c0*/  FFMA R0, R38, R0, R37 ;  /* 0x0000000026007223 */ /* 0x010fe40000000025 */
[----:B------:R-:W4:Y:S02]  /*31d0*/  LDG.E R38, desc[UR36][R6.64] ;  /* 0x0000002406267981 */ /* 0x000f24000c1e1900 */
[----:B---3--:R-:W-:Y:S01]  /*31e0*/  FFMA R3, R41, R3, R0 ;  /* 0x0000000329037223 */ /* 0x008fe20000000000 */
[----:B------:R-:W-:Y:S01]  /*31f0*/  IADD3 R41, PT, PT, R5, 0x16, RZ ;  /* 0x0000001605297810 */ /* 0x000fe20007ffe0ff */
[----:B------:R-:W4:Y:S02]  /*3200*/  LD.E R0, desc[UR36][R12.64] ;  /* 0x000000240c007980 */ /* 0x000f24000c101900 */
[----:B--2---:R-:W-:Y:S02]  /*3210*/  FFMA R3, R42, R4, R3 ;  /* 0x000000042a037223 */ /* 0x004fe40000000003 */
[----:B0-----:R-:W-:-:S04]  /*3220*/  IMAD.WIDE.U32 R8, R41, 0x4, R24 ;  /* 0x0000000429087825 */ /* 0x001fc800078e0018 */
[----:B------:R-:W-:Y:S01]  /*3230*/  IMAD.WIDE.U32 R10, R41, 0x4, R20 ;  /* 0x00000004290a7825 */ /* 0x000fe200078e0014 */
[----:B------:R-:W2:Y:S03]  /*3240*/  LD.E R4, desc[UR36][R8.64] ;  /* 0x0000002408047980 */ /* 0x000ea6000c101900 */
[----:B------:R-:W-:Y:S02]  /*3250*/  FFMA R36, R44, R36, R3 ;  /* 0x000000242c247223 */ /* 0x000fe40000000003 */
        /* <DEDUP_REMOVED lines=144> */
[----:B------:R-:W2:Y:S04]  /*3b60*/  LD.E R36, desc[UR36][R8.64+0x4] ;  /* 0x0000042408247980 */ /* 0x000ea8000c101900 */
[----:B------:R-:W2:Y:S04]  /*3b70*/  LDG.E R39, desc[UR36][R14.64] ;  /* 0x000000240e277981 */ /* 0x000ea8000c1e1900 */
[----:B------:R-:W2:Y:S04]  /*3b80*/  LD.E R43, desc[UR36][R10.64] ;  /* 0x000000240a2b7980 */ /* 0x000ea8000c101900 */
[----:B------:R-:W2:Y:S04]  /*3b90*/  LDG.E R35, desc[UR36][R14.64+0x4] ;  /* 0x000004240e237981 */ /* 0x000ea8000c1e1900 */
[----:B------:R0:W2:Y:S01]  /*3ba0*/  LD.E R40, desc[UR36][R10.64+0x4] ;  /* 0x000004240a287980 */ /* 0x0000a2000c101900 */
[----:B-1----:R-:W-:-:S05]  /*3bb0*/  IADD3 R7, PT, PT, R5, 0x38, RZ ;  /* 0x0000003805077810 */ /* 0x002fca0007ffe0ff */
[----:B-----5:R-:W-:-:S04]  /*3bc0*/  IMAD.WIDE.U32 R12, R7, 0x4, R24 ;  /* 0x00000004070c7825 */ /* 0x020fc800078e0018 */
[----:B------:R-:W-:Y:S01]  /*3bd0*/  IMAD.WIDE.U32 R6, R7, 0x4, R20 ;  /* 0x0000000407067825 */ /* 0x000fe200078e0014 */
[----:B0-----:R-:W-:-:S03]  /*3be0*/  IADD3 R11, PT, PT, R5, 0x3c, RZ ;  /* 0x0000003c050b7810 */ /* 0x001fc60007ffe0ff */
[----:B----4-:R-:W-:Y:S01]  /*3bf0*/  FFMA R0, R38, R0, R37 ;  /* 0x0000000026007223 */ /* 0x010fe20000000025 */
[----:B------:R-:W-:Y:S01]  /*3c00*/  IADD3 R37, PT, PT, R5, 0x3a, RZ ;  /* 0x0000003a05257810 */ /* 0x000fe20007ffe0ff */
[----:B------:R-:W4:Y:S02]  /*3c10*/  LDG.E R38, desc[UR36][R6.64] ;  /* 0x0000002406267981 */ /* 0x000f24000c1e1900 */
[----:B---3--:R-:W-:Y:S02]  /*3c20*/  FFMA R3, R41, R3, R0 ;  /* 0x0000000329037223 */ /* 0x008fe40000000000 */
[----:B------:R-:W4:Y:S02]  /*3c30*/  LD.E R0, desc[UR36][R12.64] ;  /* 0x000000240c007980 */ /* 0x000f24000c101900 */
[----:B--2---:R-:W-:Y:S01]  /*3c40*/  FFMA R3, R42, R4, R3 ;  /* 0x000000042a037223 */ /* 0x004fe20000000003 */
[----:B------:R-:W-:-:S04]  /*3c50*/  IMAD.WIDE.U32 R8, R37, 0x4, R24 ;  /* 0x0000000425087825 */ /* 0x000fc800078e0018 */
[----:B------:R-:W-:Y:S01]  /*3c60*/  IMAD.WIDE.U32 R14, R37, 0x4, R20 ;  /* 0x00000004250e7825 */ /* 0x000fe200078e0014 */
[----:B------:R-:W2:Y:S03]  /*3c70*/  LD.E R4, desc[UR36][R8.64] ;  /* 0x0000002408047980 */ /* 0x000ea6000c101900 */
[----:B------:R-:W-:Y:S01]  /*3c80*/  FFMA R36, R44, R36, R3 ;  /* 0x000000242c247223 */ /* 0x000fe20000000003 */
[----:B------:R-:W2:Y:S04]  /*3c90*/  LDG.E R42, desc[UR36][R14.64] ;  /* 0x000000240e2a7981 */ /* 0x000ea8000c1e1900 */
[----:B------:R-:W3:Y:S01]  /*3ca0*/  LD.E R3, desc[UR36][R12.64+0x4] ;  /* 0x000004240c037980 */ /* 0x000ee2000c101900 */
[----:B------:R-:W-:-:S03]  /*3cb0*/  FFMA R36, R39, R43, R36 ;  /* 0x0000002b27247223 */ /* 0x000fc60000000024 */
[----:B------:R-:W5:Y:S04]  /*3cc0*/  LDG.E R45, desc[UR36][R14.64+0x4] ;  /* 0x000004240e2d7981 */ /* 0x000f68000c1e1900 */
[----:B------:R-:W3:Y:S01]  /*3cd0*/  LDG.E R43, desc[UR36][R6.64+0x4] ;  /* 0x00000424062b7981 */ /* 0x000ee2000c1e1900 */
[----:B------:R-:W-:Y:S01]  /*3ce0*/  FFMA R39, R35, R40, R36 ;  /* 0x0000002823277223 */ /* 0x000fe20000000024 */
[C---:B------:R-:W-:Y:S02]  /*3cf0*/  IMAD.WIDE.U32 R36, R11.reuse, 0x4, R20 ;  /* 0x000000040b247825 */ /* 0x040fe400078e0014 */
[----:B------:R-:W5:Y:S02]  /*3d00*/  LD.E R35, desc[UR36][R8.64+0x4] ;  /* 0x0000042408237980 */ /* 0x000f64000c101900 */
[----:B------:R-:W-:-:S02]  /*3d10*/  IMAD.WIDE.U32 R10, R11, 0x4, R24 ;  /* 0x000000040b0a7825 */ /* 0x000fc400078e0018 */
[----:B------:R-:W5:Y:S04]  /*3d20*/  LDG.E R12, desc[UR36][R36.64] ;  /* 0x00000024240c7981 */ /* 0x000f68000c1e1900 */
[----:B------:R-:W5:Y:S04]  /*3d30*/  LD.E R13, desc[UR36][R10.64] ;  /* 0x000000240a0d7980 */ /* 0x000f68000c101900 */
[----:B------:R-:W5:Y:S04]  /*3d40*/  LDG.E R41, desc[UR36][R36.64+0x4] ;  /* 0x0000042424297981 */ /* 0x000f68000c1e1900 */
[----:B------:R-:W5:Y:S01]  /*3d50*/  LD.E R40, desc[UR36][R10.64+0x4] ;  /* 0x000004240a287980 */ /* 0x000f62000c101900 */
[----:B------:R-:W-:-:S04]  /*3d60*/  IADD3 R5, PT, PT, R5, 0x3e, RZ ;  /* 0x0000003e05057810 */ /* 0x000fc80007ffe0ff */
[----:B------:R-:W-:Y:S01]  /*3d70*/  ISETP.NE.AND P0, PT, R5, 0x22e, PT ;  /* 0x0000022e0500780c */ /* 0x000fe20003f05270 */
[----:B----4-:R-:W-:-:S04]  /*3d80*/  FFMA R0, R38, R0, R39 ;  /* 0x0000000026007223 */ /* 0x010fc80000000027 */
[----:B---3--:R-:W-:-:S04]  /*3d90*/  FFMA R3, R43, R3, R0 ;  /* 0x000000032b037223 */ /* 0x008fc80000000000 */
[----:B--2---:R-:W-:-:S04]  /*3da0*/  FFMA R4, R42, R4, R3 ;  /* 0x000000042a047223 */ /* 0x004fc80000000003 */
[----:B-----5:R-:W-:-:S04]  /*3db0*/  FFMA R35, R45, R35, R4 ;  /* 0x000000232d237223 */ /* 0x020fc80000000004 */
[----:B------:R-:W-:-:S04]  /*3dc0*/  FFMA R12, R12, R13, R35 ;  /* 0x0000000d0c0c7223 */ /* 0x000fc80000000023 */
[----:B------:R-:W-:Y:S01]  /*3dd0*/  FFMA R3, R41, R40, R12 ;  /* 0x0000002829037223 */ /* 0x000fe2000000000c */
[----:B------:R-:W-:Y:S06]  /*3de0*/  @P0 BRA `(.L_x_22) ;  /* 0xffffffec00980947 */ /* 0x000fec000383ffff */
[----:B------:R-:W-:Y:S05]  /*3df0*/  BSYNC.RECONVERGENT B0 ;  /* 0x0000000000007941 */ /* 0x000fea0003800200 */
.L_x_21:
[----:B------:R-:W0:Y:S01]  /*3e00*/  LDC.64 R36, c[0x0][0x398] ;  /* 0x0000e600ff247b82 */ /* 0x000e220000000a00 */
[----:B------:R1:W-:Y:S04]  /*3e10*/  ST.E desc[UR36][R30.64], R3 ;  /* 0x000000031e007985 */ /* 0x0003e8000c101924 */
[----:B------:R-:W2:Y:S03]  /*3e20*/  LD.E R5, desc[UR36][R24.64] ;  /* 0x0000002418057980 */ /* 0x000ea6000c101900 */
[----:B------:R-:W3:Y:S01]  /*3e30*/  LDC.64 R38, c[0x0][0x398] ;  /* 0x0000e600ff267b82 */ /* 0x000ee20000000a00 */
[----:B------:R-:W4:Y:S04]  /*3e40*/  LD.E R4, desc[UR36][R24.64+0x4] ;  /* 0x0000042418047980 */ /* 0x000f28000c101900 */
[----:B------:R-:W5:Y:S04]  /*3e50*/  LD.E R6, desc[UR36][R24.64+0x8] ;  /* 0x0000082418067980 */ /* 0x000f68000c101900 */
[----:B------:R-:W5:Y:S04]  /*3e60*/  LD.E R8, desc[UR36][R24.64+0xc] ;  /* 0x00000c2418087980 */ /* 0x000f68000c101900 */
[----:B------:R-:W5:Y:S04]  /*3e70*/  LD.E R10, desc[UR36][R24.64+0x1c] ;  /* 0x00001c24180a7980 */ /* 0x000f68000c101900 */
[----:B0-----:R-:W2:Y:S04]  /*3e80*/  LDG.E R0, desc[UR36][R36.64+0x8b8] ;  /* 0x0008b82424007981 */ /* 0x001ea8000c1e1900 */
[----:B------:R-:W4:Y:S04]  /*3e90*/  LDG.E R7, desc[UR36][R36.64+0x8bc] ;  /* 0x0008bc2424077981 */ /* 0x000f28000c1e1900 */
[----:B---3--:R-:W5:Y:S04]  /*3ea0*/  LDG.E R9, desc[UR36][R38.64+0x8c0] ;  /* 0x0008c02426097981 */ /* 0x008f68000c1e1900 */
[----:B------:R-:W3:Y:S01]  /*3eb0*/  LDG.E R11, desc[UR36][R38.64+0x8c4] ;  /* 0x0008c424260b7981 */ /* 0x000ee2000c1e1900 */
[----:B--2---:R-:W-:-:S03]  /*3ec0*/  FFMA R0, R0, R5, RZ ;  /* 0x0000000500007223 */ /* 0x004fc600000000ff */
[----:B------:R-:W2:Y:S01]  /*3ed0*/  LDG.E R5, desc[UR36][R38.64+0x8c8] ;  /* 0x0008c82426057981 */ /* 0x000ea2000c1e1900 */
[----:B----4-:R-:W-:-:S03]  /*3ee0*/  FFMA R0, R7, R4, R0 ;  /* 0x0000000407007223 */ /* 0x010fc60000000000 */
[----:B------:R-:W2:Y:S01]  /*3ef0*/  LD.E R4, desc[UR36][R24.64+0x10] ;  /* 0x0000102418047980 */ /* 0x000ea2000c101900 */
[----:B-----5:R-:W-:-:S03]  /*3f00*/  FFMA R0, R9, R6, R0 ;  /* 0x0000000609007223 */ /* 0x020fc60000000000 */
[----:B------:R-:W4:Y:S04]  /*3f10*/  LD.E R6, desc[UR36][R24.64+0x14] ;  /* 0x0000142418067980 */ /* 0x000f28000c101900 */
[----:B------:R-:W4:Y:S01]  /*3f20*/  LDG.E R7, desc[UR36][R38.64+0x8cc] ;  /* 0x0008cc2426077981 */ /* 0x000f22000c1e1900 */
[----:B---3--:R-:W-:-:S03]  /*3f30*/  FFMA R0, R11, R8, R0 ;  /* 0x000000080b007223 */ /* 0x008fc60000000000 */
[----:B------:R-:W3:Y:S04]  /*3f40*/  LD.E R8, desc[UR36][R24.64+0x18] ;  /* 0x0000182418087980 */ /* 0x000ee8000c101900 */
[----:B------:R-:W3:Y:S04]  /*3f50*/  LDG.E R9, desc[UR36][R38.64+0x8d0] ;  /* 0x0008d02426097981 */ /* 0x000ee8000c1e1900 */
[----:B------:R-:W5:Y:S01]  /*3f60*/  LDG.E R11, desc[UR36][R38.64+0x8d4] ;  /* 0x0008d424260b7981 */ /* 0x000f62000c1e1900 */
[----:B------:R-:W-:Y:S01]  /*3f70*/  BSSY.RECONVERGENT B0, `(.L_x_23) ;  /* 0x00000e9000007945 */ /* 0x000fe20003800200 */
[----:B--2---:R-:W-:-:S04]  /*3f80*/  FFMA R0, R5, R4, R0 ;  /* 0x0000000405007223 */ /* 0x004fc80000000000 */
[----:B----4-:R-:W-:Y:S01]  /*3f90*/  FFMA R0, R7, R6, R0 ;  /* 0x0000000607007223 */ /* 0x010fe20000000000 */
[----:B------:R-:W-:-:S03]  /*3fa0*/  HFMA2 R7, -RZ, RZ, 0, 4.76837158203125e-07 ;  /* 0x00000008ff077431 */ /* 0x000fc600000001ff */
[----:B---3--:R-:W-:-:S04]  /*3fb0*/  FFMA R0, R9, R8, R0 ;  /* 0x0000000809007223 */ /* 0x008fc80000000000 */
[----:B-1---5:R-:W-:-:S07]  /*3fc0*/  FFMA R5, R11, R10, R0 ;  /* 0x0000000a0b057223 */ /* 0x022fce0000000000 */
.L_x_24:
[----:B------:R-:W-:-:S04]  /*3fd0*/  IMAD.WIDE.U32 R12, R7, 0x4, R20 ;  /* 0x00000004070c7825 */ /* 0x000fc800078e0014 */
[C---:B------:R-:W-:Y:S01]  /*3fe0*/  IMAD.WIDE.U32 R8, R7.reuse, 0x4, R24 ;  /* 0x0000000407087825 */ /* 0x040fe200078e0018 */
[----:B------:R-:W2:Y:S04]  /*3ff0*/  LDG.E R0, desc[UR36][R12.64+0x8b8] ;  /* 0x0008b8240c007981 */ /* 0x000ea8000c1e1900 */
[----:B------:R-:W2:Y:S01]  /*4000*/  LD.E R4, desc[UR36][R8.64] ;  /* 0x0000002408047980 */ /* 0x000ea2000c101900 */
[----:B------:R-:W-:-:S03]  /*4010*/  IADD3 R11, PT, PT, R7, 0x2, RZ ;  /* 0x00000002070b7810 */ /* 0x000fc60007ffe0ff */
[----:B------:R-:W3:Y:S04]  /*4020*/  LDG.E R15, desc[UR36][R12.64+0x8bc] ;  /* 0x0008bc240c0f7981 */ /* 0x000ee8000c1e1900 */
[----:B------:R-:W3:Y:S01]  /*4030*/  LD.E R6, desc[UR36][R8.64+0x4] ;  /* 0x0000042408067980 */ /* 0x000ee2000c101900 */
[----:B--2---:R-:W-:Y:S01]  /*4040*/  FFMA R0, R0, R4, R5 ;  /* 0x0000000400007223 */ /* 0x004fe20000000005 */
[----:B------:R-:W-:-:S04]  /*4050*/  IMAD.WIDE.U32 R4, R11, 0x4, R20 ;  /* 0x000000040b047825 */ /* 0x000fc800078e0014 */
[----:B------:R-:W-:Y:S01]  /*4060*/  IMAD.WIDE.U32 R10, R11, 0x4, R24 ;  /* 0x000000040b0a7825 */ /* 0x000fe200078e0018 */
[----:B------:R-:W2:Y:S04]  /*4070*/  LDG.E R35, desc[UR36][R4.64+0x8b8] ;  /* 0x0008b82404237981 */ /* 0x000ea8000c1e1900 */
[----:B------:R-:W2:Y:S01]  /*4080*/  LD.E R14, desc[UR36][R10.64] ;  /* 0x000000240a0e7980 */ /* 0x000ea2000c101900 */
[----:B---3--:R-:W-:Y:S01]  /*4090*/  FFMA R0, R15, R6, R0 ;  /* 0x000000060f007223 */ /* 0x008fe20000000000 */
[----:B------:R-:W-:Y:S02]  /*40a0*/  IADD3 R41, PT, PT, R7, 0x4, RZ ;  /* 0x0000000407297810 */ /* 0x000fe40007ffe0ff */
[----:B------:R-:W3:Y:S04]  /*40b0*/  LDG.E R15, desc[UR36][R4.64+0x8bc] ;  /* 0x0008bc24040f7981 */ /* 0x000ee8000c1e1900 */
[----:B------:R-:W3:Y:S01]  /*40c0*/  LD.E R6, desc[UR36][R10.64+0x4] ;  /* 0x000004240a067980 */ /* 0x000ee2000c101900 */
[----:B------:R-:W-:-:S04]  /*40d0*/  IMAD.WIDE.U32 R8, R41, 0x4, R20 ;  /* 0x0000000429087825 */ /* 0x000fc800078e0014 */
[----:B------:R-:W-:-:S04]  /*40e0*/  IMAD.WIDE.U32 R12, R41, 0x4, R24 ;  /* 0x00000004290c7825 */ /* 0x000fc800078e0018 */
[----:B--2---:R-:W-:Y:S02]  /*40f0*/  FFMA R0, R35, R14, R0 ;  /* 0x0000000e23007223 */ /* 0x004fe40000000000 */
[----:B------:R-:W2:Y:S04]  /*4100*/  LDG.E R35, desc[UR36][R8.64+0x8b8] ;  /* 0x0008b82408237981 */ /* 0x000ea8000c1e1900 */
[----:B------:R-:W2:Y:S01]  /*4110*/  LD.E R14, desc[UR36][R12.64] ;  /* 0x000000240c0e7980 */ /* 0x000ea2000c101900 */
[----:B------:R-:W-:Y:S01]  /*4120*/  IADD3 R41, PT, PT, R7, 0x6, RZ ;  /* 0x0000000607297810 */ /* 0x000fe20007ffe0ff */
[----:B---3--:R-:W-:Y:S02]  /*4130*/  FFMA R0, R15, R6, R0 ;  /* 0x000000060f007223 */ /* 0x008fe40000000000 */
        /* <DEDUP_REMOVED lines=183> */
[----:B------:R-:W-:Y:S02]  /*4cb0*/  IMAD.WIDE.U32 R10, R41, 0x4, R24 ;  /* 0x00000004290a7825 */ /* 0x000fe400078e0018 */
[----:B------:R-:W4:Y:S04]  /*4cc0*/  LDG.E R41, desc[UR36][R4.64+0x8bc] ;  /* 0x0008bc2404297981 */ /* 0x000f28000c1e1900 */
[----:B------:R-:W4:Y:S01]  /*4cd0*/  LD.E R40, desc[UR36][R10.64+0x4] ;  /* 0x000004240a287980 */ /* 0x000f22000c101900 */
[----:B--2---:R-:W-:-:S03]  /*4ce0*/  FFMA R0, R35, R14, R0 ;  /* 0x0000000e23007223 */ /* 0x004fc60000000000 */
[----:B------:R-:W2:Y:S04]  /*4cf0*/  LDG.E R35, desc[UR36][R4.64+0x8b8] ;  /* 0x0008b82404237981 */ /* 0x000ea8000c1e1900 */
[----:B------:R-:W2:Y:S01]  /*4d00*/  LD.E R14, desc[UR36][R10.64] ;  /* 0x000000240a0e7980 */ /* 0x000ea2000c101900 */
[----:B---3--:R-:W-:Y:S01]  /*4d10*/  FFMA R0, R15, R6, R0 ;  /* 0x000000060f007223 */ /* 0x008fe20000000000 */
[----:B------:R-:W-:-:S05]  /*4d20*/  IADD3 R15, PT, PT, R7, 0x30, RZ ;  /* 0x00000030070f7810 */ /* 0x000fca0007ffe0ff */
[----:B------:R-:W-:-:S04]  /*4d30*/  IMAD.WIDE.U32 R12, R15, 0x4, R20 ;  /* 0x000000040f0c7825 */ /* 0x000fc800078e0014 */
[----:B------:R-:W-:-:S05]  /*4d40*/  IMAD.WIDE.U32 R8, R15, 0x4, R24 ;  /* 0x000000040f087825 */ /* 0x000fca00078e0018 */
[----:B------:R-:W3:Y:S04]  /*4d50*/  LD.E R15, desc[UR36][R8.64] ;  /* 0x00000024080f7980 */ /* 0x000ee8000c101900 */
[----:B------:R-:W5:Y:S01]  /*4d60*/  LD.E R6, desc[UR36][R8.64+0x4] ;  /* 0x0000042408067980 */ /* 0x000f62000c101900 */
[----:B--2---:R-:W-:-:S03]  /*4d70*/  FFMA R14, R35, R14, R0 ;  /* 0x0000000e230e7223 */ /* 0x004fc60000000000 */
[----:B------:R-:W3:Y:S04]  /*4d80*/  LDG.E R0, desc[UR36][R12.64+0x8b8] ;  /* 0x0008b8240c007981 */ /* 0x000ee8000c1e1900 */
[----:B------:R-:W5:Y:S01]  /*4d90*/  LDG.E R35, desc[UR36][R12.64+0x8bc] ;  /* 0x0008bc240c237981 */ /* 0x000f62000c1e1900 */
[----:B------:R-:W-:-:S04]  /*4da0*/  IADD3 R7, PT, PT, R7, 0x32, RZ ;  /* 0x0000003207077810 */ /* 0x000fc80007ffe0ff */
[----:B------:R-:W-:Y:S01]  /*4db0*/  ISETP.NE.AND P0, PT, R7, 0x22e, PT ;  /* 0x0000022e0700780c */ /* 0x000fe20003f05270 */
[----:B----4-:R-:W-:-:S04]  /*4dc0*/  FFMA R41, R41, R40, R14 ;  /* 0x0000002829297223 */ /* 0x010fc8000000000e */
[----:B---3--:R-:W-:-:S04]  /*4dd0*/  FFMA R0, R0, R15, R41 ;  /* 0x0000000f00007223 */ /* 0x008fc80000000029 */
[----:B-----5:R-:W-:-:S04]  /*4de0*/  FFMA R5, R35, R6, R0 ;  /* 0x0000000623057223 */ /* 0x020fc80000000000 */
[----:B------:R-:W-:Y:S05]  /*4df0*/  @P0 BRA `(.L_x_24) ;  /* 0xfffffff000740947 */ /* 0x000fea000383ffff */
[----:B------:R-:W-:Y:S05]  /*4e00*/  BSYNC.RECONVERGENT B0 ;  /* 0x0000000000007941 */ /* 0x000fea0003800200 */
.L_x_23:
        /* <DEDUP_REMOVED lines=9> */
[----:B------:R-:W5:Y:S01]  /*4ea0*/  LD.E R10, desc[UR36][R24.64+0x1c] ;  /* 0x00001c24180a7980 */ /* 0x000f62000c101900 */
        /* <DEDUP_REMOVED lines=9> */
[----:B------:R-:W4:Y:S04]  /*4f40*/  LD.E R8, desc[UR36][R24.64+0x18] ;  /* 0x0000182418087980 */ /* 0x000f28000c101900 */
[----:B------:R-:W5:Y:S01]  /*4f50*/  LDG.E R13, desc[UR36][R38.64+0x118c] ;  /* 0x00118c24260d7981 */ /* 0x000f62000c1e1900 */
[----:B------:R-:W-:Y:S01]  /*4f60*/  BSSY.RECONVERGENT B0, `(.L_x_25) ;  /* 0x00000e9000007945 */ /* 0x000fe20003800200 */
[----:B--2---:R-:W-:-:S04]  /*4f70*/  FFMA R0, R7, R4, R0 ;  /* 0x0000000407007223 */ /* 0x004fc80000000000 */
[----:B---3--:R-:W-:Y:S01]  /*4f80*/  FFMA R0, R9, R6, R0 ;  /* 0x0000000609007223 */ /* 0x008fe20000000000 */
[----:B------:R-:W-:-:S03]  /*4f90*/  MOV R9, 0x8 ;  /* 0x0000000800097802 */ /* 0x000fc60000000f00 */
[----:B----4-:R-:W-:-:S04]  /*4fa0*/  FFMA R0, R11, R8, R0 ;  /* 0x000000080b007223 */ /* 0x010fc80000000000 */
[----:B0----5:R-:W-:-:S07]  /*4fb0*/  FFMA R7, R13, R10, R0 ;  /* 0x0000000a0d077223 */ /* 0x021fce0000000000 */
.L_x_26:
[----:B------:R-:W-:-:S04]  /*4fc0*/  IMAD.WIDE.U32 R10, R9, 0x4, R20 ;  /* 0x00000004090a7825 */ /* 0x000fc800078e0014 */
[C---:B------:R-:W-:Y:S01]  /*4fd0*/  IMAD.WIDE.U32 R12, R9.reuse, 0x4, R24 ;  /* 0x00000004090c7825 */ /* 0x040fe200078e0018 */
[----:B------:R-:W2:Y:S04]  /*4fe0*/  LDG.E R0, desc[UR36][R10.64+0x1170] ;  /* 0x001170240a007981 */ /* 0x000ea8000c1e1900 */
[----:B------:R-:W2:Y:S01]  /*4ff0*/  LD.E R4, desc[UR36][R12.64] ;  /* 0x000000240c047980 */ /* 0x000ea2000c101900 */
[----:B------:R-:W-:-:S03]  /*5000*/  IADD3 R15, PT, PT, R9, 0x2, RZ ;  /* 0x00000002090f7810 */ /* 0x000fc60007ffe0ff */
[----:B------:R-:W3:Y:S01]  /*5010*/  LDG.E R35, desc[UR36][R10.64+0x1174] ;  /* 0x001174240a237981 */ /* 0x000ee2000c1e1900 */
[----:B--2---:R-:W-:Y:S01]  /*5020*/  FFMA R0, R0, R4, R7 ;  /* 0x0000000400007223 */ /* 0x004fe20000000007 */
[C---:B------:R-:W-:Y:S02]  /*5030*/  IMAD.WIDE.U32 R6, R15.reuse, 0x4, R20 ;  /* 0x000000040f067825 */ /* 0x040fe400078e0014 */
[----:B------:R-:W3:Y:S02]  /*5040*/  LD.E R4, desc[UR36][R12.64+0x4] ;  /* 0x000004240c047980 */ /* 0x000ee4000c101900 */
[----:B------:R-:W-:Y:S02]  /*5050*/  IMAD.WIDE.U32 R14, R15, 0x4, R24 ;  /* 0x000000040f0e7825 */ /* 0x000fe400078e0018 */
[----:B------:R-:W2:Y:S04]  /*5060*/  LDG.E R41, desc[UR36][R6.64+0x1170] ;  /* 0x0011702406297981 */ /* 0x000ea8000c1e1900 */
[----:B------:R-:W2:Y:S01]  /*5070*/  LD.E R8, desc[UR36][R14.64] ;  /* 0x000000240e087980 */ /* 0x000ea2000c101900 */
[----:B---3--:R-:W-:-:S03]  /*5080*/  FFMA R0, R35, R4, R0 ;  /* 0x0000000423007223 */ /* 0x008fc60000000000 */
[----:B------:R-:W3:Y:S04]  /*5090*/  LDG.E R35, desc[UR36][R6.64+0x1174] ;  /* 0x0011742406237981 */ /* 0x000ee8000c1e1900 */
[----:B------:R-:W3:Y:S01]  /*50a0*/  LD.E R4, desc[UR36][R14.64+0x4] ;  /* 0x000004240e047980 */ /* 0x000ee2000c101900 */
[----:B--2---:R-:W-:Y:S01]  /*50b0*/  FFMA R0, R41, R8, R0 ;  /* 0x0000000829007223 */ /* 0x004fe20000000000 */
[----:B------:R-:W-:-:S05]  /*50c0*/  IADD3 R41, PT, PT, R9, 0x4, RZ ;  /* 0x0000000409297810 */ /* 0x000fca0007ffe0ff */
[----:B------:R-:W-:-:S04]  /*50d0*/  IMAD.WIDE.U32 R10, R41, 0x4, R20 ;  /* 0x00000004290a7825 */ /* 0x000fc800078e0014 */
        /* <DEDUP_REMOVED lines=184> */
[----:B------:R0:W3:Y:S04]  /*5c60*/  LDG.E R35, desc[UR36][R10.64+0x1174] ;  /* 0x001174240a237981 */ /* 0x0000e8000c1e1900 */
[----:B------:R-:W3:Y:S01]  /*5c70*/  LD.E R4, desc[UR36][R12.64+0x4] ;  /* 0x000004240c047980 */ /* 0x000ee2000c101900 */
[----:B--2---:R-:W-:Y:S01]  /*5c80*/  FFMA R0, R41, R8, R0 ;  /* 0x0000000829007223 */ /* 0x004fe20000000000 */
[----:B------:R-:W-:-:S05]  /*5c90*/  IADD3 R41, PT, PT, R9, 0x2e, RZ ;  /* 0x0000002e09297810 */ /* 0x000fca0007ffe0ff */
[----:B------:R-:W-:-:S04]  /*5ca0*/  IMAD.WIDE.U32 R6, R41, 0x4, R20 ;  /* 0x0000000429067825 */ /* 0x000fc800078e0014 */
[--C-:B------:R-:W-:Y:S01]  /*5cb0*/  IMAD.WIDE.U32 R14, R41, 0x4, R24.reuse ;  /* 0x00000004290e7825 */ /* 0x100fe200078e0018 */
[----:B------:R-:W-:Y:S01]  /*5cc0*/  IADD3 R45, PT, PT, R9, 0x30, RZ ;  /* 0x00000030092d7810 */ /* 0x000fe20007ffe0ff */
[----:B------:R-:W2:Y:S04]  /*5cd0*/  LDG.E R41, desc[UR36][R6.64+0x1170] ;  /* 0x0011702406297981 */ /* 0x000ea8000c1e1900 */
[----:B------:R-:W2:Y:S01]  /*5ce0*/  LD.E R8, desc[UR36][R14.64] ;  /* 0x000000240e087980 */ /* 0x000ea2000c101900 */
[----:B0-----:R-:W-:-:S03]  /*5cf0*/  IMAD.WIDE.U32 R10, R45, 0x4, R24 ;  /* 0x000000042d0a7825 */ /* 0x001fc600078e0018 */
[----:B------:R-:W4:Y:S04]  /*5d00*/  LDG.E R43, desc[UR36][R6.64+0x1174] ;  /* 0x00117424062b7981 */ /* 0x000f28000c1e1900 */
[----:B------:R-:W4:Y:S04]  /*5d10*/  LD.E R42, desc[UR36][R14.64+0x4] ;  /* 0x000004240e2a7980 */ /* 0x000f28000c101900 */
[----:B------:R-:W5:Y:S01]  /*5d20*/  LD.E R13, desc[UR36][R10.64] ;  /* 0x000000240a0d7980 */ /* 0x000f62000c101900 */
[----:B---3--:R-:W-:-:S03]  /*5d30*/  FFMA R0, R35, R4, R0 ;  /* 0x0000000423007223 */ /* 0x008fc60000000000 */
[----:B------:R-:W3:Y:S01]  /*5d40*/  LD.E R4, desc[UR36][R10.64+0x4] ;  /* 0x000004240a047980 */ /* 0x000ee2000c101900 */
[----:B--2---:R-:W-:Y:S01]  /*5d50*/  FFMA R8, R41, R8, R0 ;  /* 0x0000000829087223 */ /* 0x004fe20000000000 */
[----:B------:R-:W-:-:S05]  /*5d60*/  IMAD.WIDE.U32 R40, R45, 0x4, R20 ;  /* 0x000000042d287825 */ /* 0x000fca00078e0014 */
[----:B------:R-:W5:Y:S04]  /*5d70*/  LDG.E R0, desc[UR36][R40.64+0x1170] ;  /* 0x0011702428007981 */ /* 0x000f68000c1e1900 */
[----:B------:R-:W3:Y:S01]  /*5d80*/  LDG.E R35, desc[UR36][R40.64+0x1174] ;  /* 0x0011742428237981 */ /* 0x000ee2000c1e1900 */
[----:B------:R-:W-:-:S04]  /*5d90*/  IADD3 R9, PT, PT, R9, 0x32, RZ ;  /* 0x0000003209097810 */ /* 0x000fc80007ffe0ff */
[----:B------:R-:W-:Y:S01]  /*5da0*/  ISETP.NE.AND P0, PT, R9, 0x22e, PT ;  /* 0x0000022e0900780c */ /* 0x000fe20003f05270 */
[----:B----4-:R-:W-:-:S04]  /*5db0*/  FFMA R43, R43, R42, R8 ;  /* 0x0000002a2b2b7223 */ /* 0x010fc80000000008 */
[----:B-----5:R-:W-:-:S04]  /*5dc0*/  FFMA R0, R0, R13, R43 ;  /* 0x0000000d00007223 */ /* 0x020fc8000000002b */
[----:B---3--:R-:W-:-:S04]  /*5dd0*/  FFMA R7, R35, R4, R0 ;  /* 0x0000000423077223 */ /* 0x008fc80000000000 */
[----:B------:R-:W-:Y:S05]  /*5de0*/  @P0 BRA `(.L_x_26) ;  /* 0xfffffff000740947 */ /* 0x000fea000383ffff */
[----:B------:R-:W-:Y:S05]  /*5df0*/  BSYNC.RECONVERGENT B0 ;  /* 0x0000000000007941 */ /* 0x000fea0003800200 */
.L_x_25:
[----:B------:R0:W-:Y:S04]  /*5e00*/  ST.E desc[UR36][R30.64+0x8], R7 ;  /* 0x000008071e007985 */ /* 0x0001e8000c101924 */
[----:B------:R-:W2:Y:S04]  /*5e10*/  LDG.E R0, desc[UR36][R36.64+0x1a28] ;  /* 0x001a282424007981 */ /* 0x000ea8000c1e1900 */
[----:B------:R-:W2:Y:S04]  /*5e20*/  LD.E R9, desc[UR36][R24.64] ;  /* 0x0000002418097980 */ /* 0x000ea8000c101900 */
[----:B------:R-:W3:Y:S04]  /*5e30*/  LDG.E R11, desc[UR36][R36.64+0x1a2c] ;  /* 0x001a2c24240b7981 */ /* 0x000ee8000c1e1900 */
[----:B------:R-:W3:Y:S04]  /*5e40*/  LD.E R4, desc[UR36][R24.64+0x4] ;  /* 0x0000042418047980 */ /* 0x000ee8000c101900 */
[----:B------:R-:W4:Y:S04]  /*5e50*/  LD.E R6, desc[UR36][R24.64+0x8] ;  /* 0x0000082418067980 */ /* 0x000f28000c101900 */
[----:B------:R-:W5:Y:S04]  /*5e60*/  LDG.E R13, desc[UR36][R38.64+0x1a38] ;  /* 0x001a3824260d7981 */ /* 0x000f68000c1e1900 */
[----:B------:R-:W5:Y:S01]  /*5e70*/  LD.E R8, desc[UR36][R24.64+0x10] ;  /* 0x0000102418087980 */ /* 0x000f62000c101900 */
[----:B--2---:R-:W-:-:S03]  /*5e80*/  FFMA R0, R0, R9, RZ ;  /* 0x0000000900007223 */ /* 0x004fc600000000ff */
[----:B------:R-:W4:Y:S01]  /*5e90*/  LDG.E R9, desc[UR36][R38.64+0x1a30] ;  /* 0x001a302426097981 */ /* 0x000f22000c1e1900 */
[----:B---3--:R-:W-:-:S03]  /*5ea0*/  FFMA R0, R11, R4, R0 ;  /* 0x000000040b007223 */ /* 0x008fc60000000000 */
[----:B------:R-:W2:Y:S04]  /*5eb0*/  LDG.E R11, desc[UR36][R38.64+0x1a34] ;  /* 0x001a3424260b7981 */ /* 0x000ea8000c1e1900 */
[----:B------:R-:W2:Y:S01]  /*5ec0*/  LD.E R4, desc[UR36][R24.64+0xc] ;  /* 0x00000c2418047980 */ /* 0x000ea2000c101900 */
[----:B----4-:R-:W-:-:S03]  /*5ed0*/  FFMA R0, R9, R6, R0 ;  /* 0x0000000609007223 */ /* 0x010fc60000000000 */
[----:B------:R-:W3:Y:S04]  /*5ee0*/  LDG.E R9, desc[UR36][R38.64+0x1a3c] ;  /* 0x001a3c2426097981 */ /* 0x000ee8000c1e1900 */
[----:B------:R-:W4:Y:S01]  /*5ef0*/  LD.E R6, desc[UR36][R24.64+0x18] ;  /* 0x0000182418067980 */ /* 0x000f22000c101900 */
[----:B--2---:R-:W-:-:S03]  /*5f00*/  FFMA R0, R11, R4, R0 ;  /* 0x000000040b007223 */ /* 0x004fc60000000000 */
[----:B------:R-:W3:Y:S04]  /*5f10*/  LD.E R4, desc[UR36][R24.64+0x14] ;  /* 0x0000142418047980 */ /* 0x000ee8000c101900 */
[----:B------:R-:W4:Y:S01]  /*5f20*/  LDG.E R11, desc[UR36][R38.64+0x1a40] ;  /* 0x001a4024260b7981 */ /* 0x000f22000c1e1900 */
[----:B-----5:R-:W-:-:S03]  /*5f30*/  FFMA R0, R13, R8, R0 ;  /* 0x000000080d007223 */ /* 0x020fc60000000000 */
[----:B------:R-:W2:Y:S04]  /*5f40*/  LDG.E R13, desc[UR36][R38.64+0x1a44] ;  /* 0x001a4424260d7981 */ /* 0x000ea8000c1e1900 */
[----:B------:R-:W2:Y:S01]  /*5f50*/  LD.E R8, desc[UR36][R24.64+0x1c] ;  /* 0x00001c2418087980 */ /* 0x000ea2000c101900 */
[----:B------:R-:W-:Y:S01]  /*5f60*/  BSSY.RECONVERGENT B0, `(.L_x_27) ;  /* 0x00000e8000007945 */ /* 0x000fe20003800200 */
[----:B---3--:R-:W-:-:S04]  /*5f70*/  FFMA R0, R9, R4, R0 ;  /* 0x0000000409007223 */ /* 0x008fc80000000000 */
[----:B----4-:R-:W-:Y:S01]  /*5f80*/  FFMA R0, R11, R6, R0 ;  /* 0x000000060b007223 */ /* 0x010fe20000000000 */
[----:B------:R-:W-:-:S03]  /*5f90*/  HFMA2 R11, -RZ, RZ, 0, 4.76837158203125e-07 ;  /* 0x00000008ff0b7431 */ /* 0x000fc600000001ff */
[----:B0-2---:R-:W-:-:S07]  /*5fa0*/  FFMA R9, R13, R8, R0 ;  /* 0x000000080d097223 */ /* 0x005fce0000000000 */
.L_x_28:
[----:B------:R-:W-:-:S04]  /*5fb0*/  IMAD.WIDE.U32 R40, R11, 0x4, R20 ;  /* 0x000000040b287825 */ /* 0x000fc800078e0014 */
[C---:B------:R-:W-:Y:S01]  /*5fc0*/  IMAD.WIDE.U32 R12, R11.reuse, 0x4, R24 ;  /* 0x000000040b0c7825 */ /* 0x040fe200078e0018 */
[----:B------:R-:W2:Y:S04]  /*5fd0*/  LDG.E R0, desc[UR36][R40.64+0x1a28] ;  /* 0x001a282428007981 */ /* 0x000ea8000c1e1900 */
[----:B------:R-:W2:Y:S04]  /*5fe0*/  LD.E R4, desc[UR36][R12.64] ;  /* 0x000000240c047980 */ /* 0x000ea8000c101900 */
[----:B------:R-:W3:Y:S04]  /*5ff0*/  LDG.E R15, desc[UR36][R40.64+0x1a2c] ;  /* 0x001a2c24280f7981 */ /* 0x000ee8000c1e1900 */
[----:B------:R-:W3:Y:S01]  /*6000*/  LD.E R6, desc[UR36][R12.64+0x4] ;  /* 0x000004240c067980 */ /* 0x000ee2000c101900 */
[----:B------:R-:W-:Y:S01]  /*6010*/  IADD3 R35, PT, PT, R11, 0x2, RZ ;  /* 0x000000020b237810 */ /* 0x000fe20007ffe0ff */
[----:B--2---:R-:W-:-:S04]  /*6020*/  FFMA R0, R0, R4, R9 ;  /* 0x0000000400007223 */ /* 0x004fc80000000009 */
[----:B------:R-:W-:-:S05]  /*6030*/  IMAD.WIDE.U32 R8, R35, 0x4, R20 ;  /* 0x0000000423087825 */ /* 0x000fca00078e0014 */
[----:B------:R-:W2:Y:S01]  /*6040*/  LDG.E R43, desc[UR36][R8.64+0x1a2c] ;  /* 0x001a2c24082b7981 */ /* 0x000ea2000c1e1900 */
[----:B---3--:R-:W-:Y:S01]  /*6050*/  FFMA R0, R15, R6, R0 ;  /* 0x000000060f007223 */ /* 0x008fe20000000000 */
[----:B------:R-:W-:Y:S02]  /*6060*/  IMAD.WIDE.U32 R14, R35, 0x4, R24 ;  /* 0x00000004230e7825 */ /* 0x000fe400078e0018 */
[----:B------:R-:W3:Y:S04]  /*6070*/  LDG.E R35, desc[UR36][R8.64+0x1a28] ;  /* 0x001a282408237981 */ /* 0x000ee8000c1e1900 */
[----:B------:R-:W3:Y:S04]  /*6080*/  LD.E R4, desc[UR36][R14.64] ;  /* 0x000000240e047980 */ /* 0x000ee8000c101900 */
[----:B------:R-:W2:Y:S01]  /*6090*/  LD.E R6, desc[UR36][R14.64+0x4] ;  /* 0x000004240e067980 */ /* 0x000ea2000c101900 */
[----:B------:R-:W-:-:S05]  /*60a0*/  IADD3 R41, PT, PT, R11, 0x4, RZ ;  /* 0x000000040b297810 */ /* 0x000fca0007ffe0ff */
[----:B------:R-:W-:-:S04]  /*60b0*/  IMAD.WIDE.U32 R12, R41, 0x4, R20 ;  /* 0x00000004290c7825 */ /* 0x000fc800078e0014 */
[----:B------:R-:W-:-:S04]  /*60c0*/  IMAD.WIDE.U32 R40, R41, 0x4, R24 ;  /* 0x0000000429287825 */ /* 0x000fc800078e0018 */
[----:B---3--:R-:W-:Y:S02]  /*60d0*/  FFMA R0, R35, R4, R0 ;  /* 0x0000000423007223 */ /* 0x008fe40000000000 */
[----:B------:R-:W3:Y:S04]  /*60e0*/  LDG.E R35, desc[UR36][R12.64+0x1a28] ;  /* 0x001a28240c237981 */ /* 0x000ee8000c1e1900 */
[----:B------:R-:W3:Y:S01]  /*60f0*/  LD.E R4, desc[UR36][R40.64] ;  /* 0x0000002428047980 */ /* 0x000ee2000c101900 */
[----:B--2---:R-:W-:-:S03]  /*6100*/  FFMA R0, R43, R6, R0 ;  /* 0x000000062b007223 */ /* 0x004fc60000000000 */
[----:B------:R-:W2:Y:S04]  /*6110*/  LDG.E R43, desc[UR36][R12.64+0x1a2c] ;  /* 0x001a2c240c2b7981 */ /* 0x000ea8000c1e1900 */
        /* <DEDUP_REMOVED lines=192> */
[----:B------:R-:W-:-:S05]  /*6d20*/  IMAD.WIDE.U32 R12, R13, 0x4, R24 ;  /* 0x000000040d0c7825 */ /* 0x000fca00078e0018 */
[----:B------:R-:W4:Y:S01]  /*6d30*/  LD.E R9, desc[UR36][R12.64+0x4] ;  /* 0x000004240c097980 */ /* 0x000f22000c101900 */
[----:B---3--:R-:W-:-:S03]  /*6d40*/  FFMA R0, R35, R4, R0 ;  /* 0x0000000423007223 */ /* 0x008fc60000000000 */
[----:B------:R-:W3:Y:S01]  /*6d50*/  LD.E R35, desc[UR36][R12.64] ;  /* 0x000000240c237980 */ /* 0x000ee2000c101900 */
[----:B--2---:R-:W-:-:S03]  /*6d60*/  FFMA R45, R43, R6, R0 ;  /* 0x000000062b2d7223 */ /* 0x004fc60000000000 */
[----:B------:R-:W3:Y:S04]  /*6d70*/  LDG.E R0, desc[UR36][R40.64+0x1a28] ;  /* 0x001a282428007981 */ /* 0x000ee8000c1e1900 */
[----:B------:R-:W4:Y:S01]  /*6d80*/  LDG.E R43, desc[UR36][R40.64+0x1a2c] ;  /* 0x001a2c24282b7981 */ /* 0x000f22000c1e1900 */
[----:B------:R-:W-:-:S04]  /*6d90*/  IADD3 R11, PT, PT, R11, 0x32, RZ ;  /* 0x000000320b0b7810 */ /* 0x000fc80007ffe0ff */
[----:B------:R-:W-:Y:S01]  /*6da0*/  ISETP.NE.AND P0, PT, R11, 0x22e, PT ;  /* 0x0000022e0b00780c */ /* 0x000fe20003f05270 */
[----:B---3--:R-:W-:-:S04]  /*6db0*/  FFMA R0, R0, R35, R45 ;  /* 0x0000002300007223 */ /* 0x008fc8000000002d */
[----:B----4-:R-:W-:-:S08]  /*6dc0*/  FFMA R9, R43, R9, R0 ;  /* 0x000000092b097223 */ /* 0x010fd00000000000 */
[----:B------:R-:W-:Y:S05]  /*6dd0*/  @P0 BRA `(.L_x_28) ;  /* 0xfffffff000740947 */ /* 0x000fea000383ffff */
[----:B------:R-:W-:Y:S05]  /*6de0*/  BSYNC.RECONVERGENT B0 ;  /* 0x0000000000007941 */ /* 0x000fea0003800200 */
.L_x_27:
        /* <DEDUP_REMOVED lines=25> */
[----:B------:R-:W-:-:S03]  /*6f80*/  MOV R13, 0x8 ;  /* 0x00000008000d7802 */ /* 0x000fc60000000f00 */
[----:B0-2---:R-:W-:-:S07]  /*6f90*/  FFMA R11, R15, R8, R0 ;  /* 0x000000080f0b7223 */ /* 0x005fce0000000000 */
.L_x_30:
        /* <DEDUP_REMOVED lines=8> */
[----:B------:R-:W-:-:S04]  /*7020*/  IMAD.WIDE.U32 R10, R41, 0x4, R20 ;  /* 0x00000004290a7825 */ /* 0x000fc800078e0014 */
[----:B------:R-:W-:Y:S01]  /*7030*/  IMAD.WIDE.U32 R40, R41, 0x4, R24 ;  /* 0x0000000429287825 */ /* 0x000fe200078e0018 */
[----:B------:R-:W2:Y:S03]  /*7040*/  LDG.E R45, desc[UR36][R10.64+0x22e4] ;  /* 0x0022e4240a2d7981 */ /* 0x000ea6000c1e1900 */
[----:B---3--:R-:W-:Y:S02]  /*7050*/  FFMA R0, R35, R6, R0 ;  /* 0x0000000623007223 */ /* 0x008fe40000000000 */
        /* <DEDUP_REMOVED lines=206> */
[----:B------:R-:W3:Y:S01]  /*7d40*/  LDG.E R4, desc[UR36][R42.64+0x22e4] ;  /* 0x0022e4242a047981 */ /* 0x000ee2000c1e1900 */
[----:B--2---:R-:W-:-:S03]  /*7d50*/  FFMA R45, R45, R6, R0 ;  /* 0x000000062d2d7223 */ /* 0x004fc60000000000 */
[----:B------:R-:W4:Y:S04]  /*7d60*/  LDG.E R0, desc[UR36][R42.64+0x22e0] ;  /* 0x0022e0242a007981 */ /* 0x000f28000c1e1900 */
[----:B------:R-:W3:Y:S01]  /*7d70*/  LD.E R6, desc[UR36][R14.64+0x4] ;  /* 0x000004240e067980 */ /* 0x000ee2000c101900 */
[----:B------:R-:W-:-:S04]  /*7d80*/  IADD3 R13, PT, PT, R13, 0x32, RZ ;  /* 0x000000320d0d7810 */ /* 0x000fc80007ffe0ff */
[----:B------:R-:W-:Y:S01]  /*7d90*/  ISETP.NE.AND P0, PT, R13, 0x22e, PT ;  /* 0x0000022e0d00780c */ /* 0x000fe20003f05270 */
[----:B----4-:R-:W-:-:S04]  /*7da0*/  FFMA R11, R0, R11, R45 ;  /* 0x0000000b000b7223 */ /* 0x010fc8000000002d */
[----:B---3--:R-:W-:-:S08]  /*7db0*/  FFMA R11, R4, R6, R11 ;  /* 0x00000006040b7223 */ /* 0x008fd0000000000b */
[----:B------:R-:W-:Y:S05]  /*7dc0*/  @P0 BRA `(.L_x_30) ;  /* 0xfffffff000740947 */ /* 0x000fea000383ffff */
[----:B------:R-:W-:Y:S05]  /*7dd0*/  BSYNC.RECONVERGENT B0 ;  /* 0x0000000000007941 */ /* 0x000fea0003800200 */
.L_x_29:
[----:B------:R0:W-:Y:S04]  /*7de0*/  ST.E desc[UR36][R30.64+0x10], R11 ;  /* 0x0000100b1e007985 */ /* 0x0001e8000c101924 */
[----:B------:R-:W2:Y:S04]  /*7df0*/  LDG.E R0, desc[UR36][R36.64+0x2b98] ;  /* 0x002b982424007981 */ /* 0x000ea8000c1e1900 */
[----:B------:R-:W2:Y:S04]  /*7e00*/  LD.E R13, desc[UR36][R24.64] ;  /* 0x00000024180d7980 */ /* 0x000ea8000c101900 */
[----:B------:R-:W3:Y:S04]  /*7e10*/  LDG.E R15, desc[UR36][R36.64+0x2b9c] ;  /* 0x002b9c24240f7981 */ /* 0x000ee8000c1e1900 */
[----:B------:R-:W3:Y:S04]  /*7e20*/  LD.E R4, desc[UR36][R24.64+0x4] ;  /* 0x0000042418047980 */ /* 0x000ee8000c101900 */
[----:B------:R-:W4:Y:S04]  /*7e30*/  LD.E R6, desc[UR36][R24.64+0xc] ;  /* 0x00000c2418067980 */ /* 0x000f28000c101900 */
[----:B------:R-:W5:Y:S01]  /*7e40*/  LD.E R8, desc[UR36][R24.64+0x1c] ;  /* 0x00001c2418087980 */ /* 0x000f62000c101900 */
[----:B--2---:R-:W-:-:S03]  /*7e50*/  FFMA R0, R0, R13, RZ ;  /* 0x0000000d00007223 */ /* 0x004fc600000000ff */
[----:B------:R-:W2:Y:S01]  /*7e60*/  LDG.E R13, desc[UR36][R38.64+0x2ba0] ;  /* 0x002ba024260d7981 */ /* 0x000ea2000c1e1900 */
[----:B---3--:R-:W-:-:S03]  /*7e70*/  FFMA R0, R15, R4, R0 ;  /* 0x000000040f007223 */ /* 0x008fc60000000000 */
[----:B------:R-:W2:Y:S04]  /*7e80*/  LD.E R4, desc[UR36][R24.64+0x8] ;  /* 0x0000082418047980 */ /* 0x000ea8000c101900 */
[----:B------:R-:W4:Y:S01]  /*7e90*/  LDG.E R15, desc[UR36][R38.64+0x2ba4] ;  /* 0x002ba424260f7981 */ /* 0x000f22000c1e1900 */
[----:B--2---:R-:W-:-:S03]  /*7ea0*/  FFMA R0, R13, R4, R0 ;  /* 0x000000040d007223 */ /* 0x004fc60000000000 */
[----:B------:R-:W2:Y:S04]  /*7eb0*/  LDG.E R13, desc[UR36][R38.64+0x2ba8] ;  /* 0x002ba824260d7981 */ /* 0x000ea8000c1e1900 */
[----:B------:R-:W2:Y:S01]  /*7ec0*/  LD.E R4, desc[UR36][R24.64+0x10] ;  /* 0x0000102418047980 */ /* 0x000ea2000c101900 */
[----:B----4-:R-:W-:-:S03]  /*7ed0*/  FFMA R0, R15, R6, R0 ;  /* 0x000000060f007223 */ /* 0x010fc60000000000 */
[----:B------:R-:W3:Y:S04]  /*7ee0*/  LDG.E R15, desc[UR36][R38.64+0x2bac] ;  /* 0x002bac24260f7981 */ /* 0x000ee8000c1e1900 */
[----:B------:R-:W3:Y:S01]  /*7ef0*/  LD.E R6, desc[UR36][R24.64+0x14] ;  /* 0x0000142418067980 */ /* 0x000ee2000c101900 */
[----:B--2---:R-:W-:-:S03]  /*7f00*/  FFMA R0, R13, R4, R0 ;  /* 0x000000040d007223 */ /* 0x004fc60000000000 */
[----:B------:R-:W2:Y:S04]  /*7f10*/  LDG.E R13, desc[UR36][R38.64+0x2bb0] ;  /* 0x002bb024260d7981 */ /* 0x000ea8000c1e1900 */
[----:B------:R-:W2:Y:S01]  /*7f20*/  LD.E R4, desc[UR36][R24.64+0x18] ;  /* 0x0000182418047980 */ /* 0x000ea2000c101900 */
[----:B---3--:R-:W-:-:S03]  /*7f30*/  FFMA R0, R15, R6, R0 ;  /* 0x000000060f007223 */ /* 0x008fc60000000000 */
[----:B------:R-:W5:Y:S01]  /*7f40*/  LDG.E R6, desc[UR36][R38.64+0x2bb4] ;  /* 0x002bb42426067981 */ /* 0x000f62000c1e1900 */
[----:B------:R-:W-:Y:S01]  /*7f50*/  HFMA2 R15, -RZ, RZ, 0, 4.76837158203125e-07 ;  /* 0x00000008ff0f7431 */ /* 0x000fe200000001ff */
[----:B------:R-:W-:Y:S01]  /*7f60*/  BSSY.RECONVERGENT B0, `(.L_x_31) ;  /* 0x00000e6000007945 */ /* 0x000fe20003800200 */
[----:B--2---:R-:W-:-:S04]  /*7f70*/  FFMA R13, R13, R4, R0 ;  /* 0x000000040d0d7223 */ /* 0x004fc80000000000 */
[----:B0----5:R-:W-:-:S07]  /*7f80*/  FFMA R13, R6, R8, R13 ;  /* 0x00000008060d7223 */ /* 0x021fce000000000d */
.L_x_32:
        /* <DEDUP_REMOVED lines=9> */
[----:B------:R-:W-:-:S04]  /*8020*/  IMAD.WIDE.U32 R44, R45, 0x4, R24 ;  /* 0x000000042d2c7825 */ /* 0x000fc800078e0018 */
[----:B---3--:R-:W-:Y:S02]  /*8030*/  FFMA R0, R35, R6, R0 ;  /* 0x0000000623007223 */ /* 0x008fe40000000000 */
[----:B------:R-:W2:Y:S04]  /*8040*/  LDG.E R35, desc[UR36][R12.64+0x2b98] ;  /* 0x002b98240c237981 */ /* 0x000ea8000c1e1900 */
[----:B------:R-:W2:Y:S04]  /*8050*/  LD.E R4, desc[UR36][R44.64] ;  /* 0x000000242c047980 */ /* 0x000ea8000c101900 */
[----:B------:R-:W3:Y:S04]  /*8060*/  LDG.E R6, desc[UR36][R12.64+0x2b9c] ;  /* 0x002b9c240c067981 */ /* 0x000ee8000c1e1900 */
[----:B------:R-:W3:Y:S01]  /*8070*/  LD.E R41, desc[UR36][R44.64+0x4] ;  /* 0x000004242c297980 */ /* 0x000ee2000c101900 */
[----:B------:R-:W-:Y:S01]  /*8080*/  IADD3 R43, PT, PT, R15, 0x4, RZ ;  /* 0x000000040f2b7810 */ /* 0x000fe20007ffe0ff */
[----:B--2---:R-:W-:-:S04]  /*8090*/  FFMA R0, R35, R4, R0 ;  /* 0x0000000423007223 */ /* 0x004fc80000000000 */
[----:B---3--:R-:W-:Y:S01]  /*80a0*/  FFMA R0, R6, R41, R0 ;  /* 0x0000002906007223 */ /* 0x008fe20000000000 */
[----:B------:R-:W-:-:S04]  /*80b0*/  IMAD.WIDE.U32 R40, R43, 0x4, R20 ;  /* 0x000000042b287825 */ /* 0x000fc800078e0014 */
[----:B------:R-:W-:Y:S01]  /*80c0*/  IMAD.WIDE.U32 R42, R43, 0x4, R24 ;  /* 0x000000042b2a7825 */ /* 0x000fe200078e0018 */
        /* <DEDUP_REMOVED lines=193> */
[----:B------:R-:W-:-:S05]  /*8ce0*/  IADD3 R40, PT, PT, R15, 0x30, RZ ;  /* 0x000000300f287810 */ /* 0x000fca0007ffe0ff */
[----:B------:R-:W-:-:S04]  /*8cf0*/  IMAD.WIDE.U32 R42, R40, 0x4, R20 ;  /* 0x00000004282a7825 */ /* 0x000fc800078e0014 */
[----:B--2---:R-:W-:Y:S02]  /*8d00*/  FFMA R0, R35, R4, R0 ;  /* 0x0000000423007223 */ /* 0x004fe40000000000 */
[----:B------:R-:W2:Y:S02]  /*8d10*/  LDG.E R4, desc[UR36][R42.64+0x2b9c] ;  /* 0x002b9c242a047981 */ /* 0x000ea4000c1e1900 */
[----:B---3--:R-:W-:Y:S01]  /*8d20*/  FFMA R35, R6, R41, R0 ;  /* 0x0000002906237223 */ /* 0x008fe20000000000 */
[----:B------:R-:W-:Y:S01]  /*8d30*/  IMAD.WIDE.U32 R40, R40, 0x4, R24 ;  /* 0x0000000428287825 */ /* 0x000fe200078e0018 */
[----:B------:R-:W3:Y:S04]  /*8d40*/  LDG.E R0, desc[UR36][R42.64+0x2b98] ;  /* 0x002b98242a007981 */ /* 0x000ee8000c1e1900 */
[----:B------:R-:W3:Y:S04]  /*8d50*/  LD.E R13, desc[UR36][R40.64] ;  /* 0x00000024280d7980 */ /* 0x000ee8000c101900 */
[----:B------:R-:W2:Y:S01]  /*8d60*/  LD.E R6, desc[UR36][R40.64+0x4] ;  /* 0x0000042428067980 */ /* 0x000ea2000c101900 */
[----:B------:R-:W-:-:S04]  /*8d70*/  IADD3 R15, PT, PT, R15, 0x32, RZ ;  /* 0x000000320f0f7810 */ /* 0x000fc80007ffe0ff */
[----:B------:R-:W-:Y:S01]  /*8d80*/  ISETP.NE.AND P0, PT, R15, 0x22e, PT ;  /* 0x0000022e0f00780c */ /* 0x000fe20003f05270 */
[----:B---3--:R-:W-:-:S04]  /*8d90*/  FFMA R13, R0, R13, R35 ;  /* 0x0000000d000d7223 */ /* 0x008fc80000000023 */
[----:B--2---:R-:W-:-:S08]  /*8da0*/  FFMA R13, R4, R6, R13 ;  /* 0x00000006040d7223 */ /* 0x004fd0000000000d */
[----:B------:R-:W-:Y:S05]  /*8db0*/  @P0 BRA `(.L_x_32) ;  /* 0xfffffff000740947 */ /* 0x000fea000383ffff */
[----:B------:R-:W-:Y:S05]  /*8dc0*/  BSYNC.RECONVERGENT B0 ;  /* 0x0000000000007941 */ /* 0x000fea0003800200 */
.L_x_31:
        /* <DEDUP_REMOVED lines=23> */
[----:B------:R-:W-:Y:S01]  /*8f40*/  BSSY.RECONVERGENT B0, `(.L_x_33) ;  /* 0x00000e7000007945 */ /* 0x000fe20003800200 */
[----:B------:R-:W-:Y:S01]  /*8f50*/  MOV R35, 0x8 ;  /* 0x0000000800237802 */ /* 0x000fe20000000f00 */
[----:B--2---:R-:W-:-:S04]  /*8f60*/  FFMA R15, R15, R4, R0 ;  /* 0x000000040f0f7223 */ /* 0x004fc80000000000 */
[----:B0----5:R-:W-:-:S07]  /*8f70*/  FFMA R15, R6, R8, R15 ;  /* 0x00000008060f7223 */ /* 0x021fce000000000f */
.L_x_34:
[----:B------:R-:W-:-:S04]  /*8f80*/  IMAD.WIDE.U32 R40, R35, 0x4, R20 ;  /* 0x0000000423287825 */ /* 0x000fc800078e0014 */
[----:B------:R-:W-:Y:S01]  /*8f90*/  IMAD.WIDE.U32 R42, R35, 0x4, R24 ;  /* 0x00000004232a7825 */ /* 0x000fe200078e0018 */
[----:B------:R-:W2:Y:S04]  /*8fa0*/  LDG.E R0, desc[UR36][R40.64+0x3450] ;  /* 0x0034502428007981 */ /* 0x000ea8000c1e1900 */
[----:B------:R-:W2:Y:S04]  /*8fb0*/  LD.E R4, desc[UR36][R42.64] ;  /* 0x000000242a047980 */ /* 0x000ea8000c101900 */
[----:B------:R-:W3:Y:S01]  /*8fc0*/  LDG.E R45, desc[UR36][R40.64+0x3454] ;  /* 0x00345424282d7981 */ /* 0x000ee2000c1e1900 */
[----:B--2---:R-:W-:-:S03]  /*8fd0*/  FFMA R0, R0, R4, R15 ;  /* 0x0000000400007223 */ /* 0x004fc6000000000f */
[----:B------:R-:W3:Y:S02]  /*8fe0*/  LD.E R4, desc[UR36][R42.64+0x4] ;  /* 0x000004242a047980 */ /* 0x000ee4000c101900 */
[----:B---3--:R-:W-:Y:S01]  /*8ff0*/  FFMA R0, R45, R4, R0 ;  /* 0x000000042d007223 */ /* 0x008fe20000000000 */
[----:B------:R-:W-:-:S05]  /*9000*/  IADD3 R45, PT, PT, R35, 0x2, RZ ;  /* 0x00000002232d7810 */ /* 0x000fca0007ffe0ff */
[----:B------:R-:W-:-:S04]  /*9010*/  IMAD.WIDE.U32 R14, R45, 0x4, R20 ;  /* 0x000000042d0e7825 */ /* 0x000fc800078e0014 */
[----:B------:R-:W-:Y:S01]  /*9020*/  IMAD.WIDE.U32 R44, R45, 0x4, R24 ;  /* 0x000000042d2c7825 */ /* 0x000fe200078e0018 */
[----:B------:R-:W2:Y:S04]  /*9030*/  LDG.E R4, desc[UR36][R14.64+0x3450] ;  /* 0x003450240e047981 */ /* 0x000ea8000c1e1900 */
[----:B------:R-:W2:Y:S04]  /*9040*/  LD.E R41, desc[UR36][R44.64] ;  /* 0x000000242c297980 */ /* 0x000ea8000c101900 */
[----:B------:R-:W3:Y:S01]  /*9050*/  LDG.E R6, desc[UR36][R14.64+0x3454] ;  /* 0x003454240e067981 */ /* 0x000ee2000c1e1900 */
[----:B--2---:R-:W-:-:S03]  /*9060*/  FFMA R0, R4, R41, R0 ;  /* 0x0000002904007223 */ /* 0x004fc60000000000 */
[----:B------:R-:W3:Y:S01]  /*9070*/  LD.E R41, desc[UR36][R44.64+0x4] ;  /* 0x000004242c297980 */ /* 0x000ee2000c101900 */
[----:B------:R-:W-:Y:S01]  /*9080*/  IADD3 R43, PT, PT, R35, 0x4, RZ ;  /* 0x00000004232b7810 */ /* 0x000fe20007ffe0ff */
[----:B---3--:R-:W-:-:S04]  /*9090*/  FFMA R0, R6, R41, R0 ;  /* 0x0000002906007223 */ /* 0x008fc80000000000 */
        /* <DEDUP_REMOVED lines=203> */
[----:B------:R-:W-:-:S04]  /*9d50*/  IADD3 R35, PT, PT, R35, 0x32, RZ ;  /* 0x0000003223237810 */ /* 0x000fc80007ffe0ff */
[----:B------:R-:W-:Y:S01]  /*9d60*/  ISETP.NE.AND P0, PT, R35, 0x22e, PT ;  /* 0x0000022e2300780c */ /* 0x000fe20003f05270 */
[----:B--2---:R-:W-:Y:S02]  /*9d70*/  FFMA R15, R0, R15, R6 ;  /* 0x0000000f000f7223 */ /* 0x004fe40000000006 */
[----:B------:R-:W3:Y:S02]  /*9d80*/  LD.E R0, desc[UR36][R42.64+0x4] ;  /* 0x000004242a007980 */ /* 0x000ee4000c101900 */
[----:B---3--:R-:W-:-:S08]  /*9d90*/  FFMA R15, R4, R0, R15 ;  /* 0x00000000040f7223 */ /* 0x008fd0000000000f */
[----:B------:R-:W-:Y:S05]  /*9da0*/  @P0 BRA `(.L_x_34) ;  /* 0xfffffff000740947 */ /* 0x000fea000383ffff */
[----:B------:R-:W-:Y:S05]  /*9db0*/  BSYNC.RECONVERGENT B0 ;  /* 0x0000000000007941 */ /* 0x000fea0003800200 */
.L_x_33:
[----:B------:R0:W-:Y:S04]  /*9dc0*/  ST.E desc[UR36][R30.64+0x18], R15 ;  /* 0x0000180f1e007985 */ /* 0x0001e8000c101924 */
[----:B------:R-:W2:Y:S04]  /*9dd0*/  LDG.E R0, desc[UR36][R36.64+0x3d08] ;  /* 0x003d082424007981 */ /* 0x000ea8000c1e1900 */
[----:B------:R-:W2:Y:S04]  /*9de0*/  LD.E R35, desc[UR36][R24.64] ;  /* 0x0000002418237980 */ /* 0x000ea8000c101900 */
[----:B------:R-:W3:Y:S04]  /*9df0*/  LDG.E R41, desc[UR36][R36.64+0x3d0c] ;  /* 0x003d0c2424297981 */ /* 0x000ee8000c1e1900 */
[----:B------:R-:W3:Y:S04]  /*9e00*/  LD.E R4, desc[UR36][R24.64+0x4] ;  /* 0x0000042418047980 */ /* 0x000ee8000c101900 */
[----:B------:R-:W4:Y:S04]  /*9e10*/  LD.E R6, desc[UR36][R24.64+0xc] ;  /* 0x00000c2418067980 */ /* 0x000f28000c101900 */
[----:B------:R-:W5:Y:S01]  /*9e20*/  LDG.E R45, desc[UR36][R38.64+0x3d24] ;  /* 0x003d2424262d7981 */ /* 0x000f62000c1e1900 */
        /* <DEDUP_REMOVED lines=15> */
[----:B------:R-:W5:Y:S01]  /*9f20*/  LD.E R6, desc[UR36][R24.64+0x1c] ;  /* 0x00001c2418067980 */ /* 0x000f62000c101900 */
[----:B------:R-:W-:Y:S01]  /*9f30*/  BSSY.RECONVERGENT B0, `(.L_x_35) ;  /* 0x00000e7000007945 */ /* 0x000fe20003800200 */
[----:B--2---:R-:W-:Y:S01]  /*9f40*/  FFMA R0, R35, R4, R0 ;  /* 0x0000000423007223 */ /* 0x004fe20000000000 */
[----:B------:R-:W-:-:S03]  /*9f50*/  HFMA2 R35, -RZ, RZ, 0, 4.76837158203125e-07 ;  /* 0x00000008ff237431 */ /* 0x000fc600000001ff */
[----:B0----5:R-:W-:-:S07]  /*9f60*/  FFMA R45, R45, R6, R0 ;  /* 0x000000062d2d7223 */ /* 0x021fce0000000000 */
.L_x_36:
[----:B------:R-:W-:-:S04]  /*9f70*/  IMAD.WIDE.U32 R40, R35, 0x4, R20 ;  /* 0x0000000423287825 */ /* 0x000fc800078e0014 */
[----:B------:R-:W-:Y:S01]  /*9f80*/  IMAD.WIDE.U32 R42, R35, 0x4, R24 ;  /* 0x00000004232a7825 */ /* 0x000fe200078e0018 */
[----:B------:R-:W2:Y:S04]  /*9f90*/  LDG.E R0, desc[UR36][R40.64+0x3d08] ;  /* 0x003d082428007981 */ /* 0x000ea8000c1e1900 */
[----:B------:R-:W2:Y:S04]  /*9fa0*/  LD.E R4, desc[UR36][R42.64] ;  /* 0x000000242a047980 */ /* 0x000ea8000c101900 */
[----:B------:R0:W3:Y:S01]  /*9fb0*/  LDG.E R6, desc[UR36][R40.64+0x3d0c] ;  /* 0x003d0c2428067981 */ /* 0x0000e2000c1e1900 */
[----:B--2---:R-:W-:-:S03]  /*9fc0*/  FFMA R0, R0, R4, R45 ;  /* 0x0000000400007223 */ /* 0x004fc6000000002d */
[----:B------:R-:W3:Y:S01]  /*9fd0*/  LD.E R45, desc[UR36][R42.64+0x4] ;  /* 0x000004242a2d7980 */ /* 0x000ee2000c101900 */
[----:B------:R-:W-:-:S05]  /*9fe0*/  IADD3 R4, PT, PT, R35, 0x2, RZ ;  /* 0x0000000223047810 */ /* 0x000fca0007ffe0ff */
[----:B0-----:R-:W-:-:S04]  /*9ff0*/  IMAD.WIDE.U32 R40, R4, 0x4, R24 ;  /* 0x0000000404287825 */ /* 0x001fc800078e0018 */
[----:B---3--:R-:W-:Y:S01]  /*a000*/  FFMA R0, R6, R45, R0 ;  /* 0x0000002d06007223 */ /* 0x008fe20000000000 */
[----:B------:R-:W-:Y:S02]  /*a010*/  IMAD.WIDE.U32 R44, R4, 0x4, R20 ;  /* 0x00000004042c7825 */ /* 0x000fe400078e0014 */
[----:B------:R-:W2:Y:S04]  /*a020*/  LD.E R4, desc[UR36][R40.64] ;  /* 0x0000002428047980 */ /* 0x000ea8000c101900 */
[----:B------:R-:W2:Y:S04]  /*a030*/  LDG.E R6, desc[UR36][R44.64+0x3d08] ;  /* 0x003d08242c067981 */ /* 0x000ea8000c1e1900 */
        /* <DEDUP_REMOVED lines=201> */
[----:B------:R-:W-:-:S05]  /*acd0*/  IADD3 R6, PT, PT, R35, 0x30, RZ ;  /* 0x0000003023067810 */ /* 0x000fca0007ffe0ff */
[----:B------:R-:W-:-:S04]  /*ace0*/  IMAD.WIDE.U32 R40, R6, 0x4, R20 ;  /* 0x0000000406287825 */ /* 0x000fc800078e0014 */
[----:B---3--:R-:W-:Y:S02]  /*acf0*/  FFMA R8, R8, R4, R0 ;  /* 0x0000000408087223 */ /* 0x008fe40000000000 */
[----:B------:R-:W2:Y:S04]  /*ad00*/  LDG.E R0, desc[UR36][R40.64+0x3d08] ;  /* 0x003d082428007981 */ /* 0x000ea8000c1e1900 */
[----:B------:R0:W3:Y:S02]  /*ad10*/  LDG.E R4, desc[UR36][R40.64+0x3d0c] ;  /* 0x003d0c2428047981 */ /* 0x0000e4000c1e1900 */
[----:B0-----:R-:W-:-:S05]  /*ad20*/  IMAD.WIDE.U32 R40, R6, 0x4, R24 ;  /* 0x0000000406287825 */ /* 0x001fca00078e0018 */
[----:B------:R-:W2:Y:S01]  /*ad30*/  LD.E R43, desc[UR36][R40.64] ;  /* 0x00000024282b7980 */ /* 0x000ea2000c101900 */
[----:B------:R-:W-:-:S04]  /*ad40*/  IADD3 R35, PT, PT, R35, 0x32, RZ ;  /* 0x0000003223237810 */ /* 0x000fc80007ffe0ff */
[----:B------:R-:W-:Y:S01]  /*ad50*/  ISETP.NE.AND P0, PT, R35, 0x22e, PT ;  /* 0x0000022e2300780c */ /* 0x000fe20003f05270 */
[----:B--2---:R-:W-:Y:S02]  /*ad60*/  FFMA R0, R0, R43, R8 ;  /* 0x0000002b00007223 */ /* 0x004fe40000000008 */
[----:B------:R-:W3:Y:S02]  /*ad70*/  LD.E R43, desc[UR36][R40.64+0x4] ;  /* 0x00000424282b7980 */ /* 0x000ee4000c101900 */
[----:B---3--:R-:W-:-:S08]  /*ad80*/  FFMA R45, R4, R43, R0 ;  /* 0x0000002b042d7223 */ /* 0x008fd00000000000 */
[----:B------:R-:W-:Y:S05]  /*ad90*/  @P0 BRA `(.L_x_36) ;  /* 0xfffffff000740947 */ /* 0x000fea000383ffff */
[----:B------:R-:W-:Y:S05]  /*ada0*/  BSYNC.RECONVERGENT B0 ;  /* 0x0000000000007941 */ /* 0x000fea0003800200 */
.L_x_35:
        /* <DEDUP_REMOVED lines=11> */
[----:B------:R-:W2:Y:S04]  /*ae60*/  LD.E R4, desc[UR36][R24.64+0xc] ;  /* 0x00000c2418047980 */ /* 0x000ea8000c101900 */
[----:B------:R-:W3:Y:S01]  /*ae70*/  LDG.E R41, desc[UR36][R38.64+0x45d0] ;  /* 0x0045d02426297981 */ /* 0x000ee2000c1e1900 */
[----:B----4-:R-:W-:-:S03]  /*ae80*/  FFMA R0, R35, R6, R0 ;  /* 0x0000000623007223 */ /* 0x010fc60000000000 */
[----:B------:R-:W2:Y:S04]  /*ae90*/  LDG.E R35, desc[UR36][R38.64+0x45cc] ;  /* 0x0045cc2426237981 */ /* 0x000ea8000c1e1900 */
[----:B------:R-:W3:Y:S01]  /*aea0*/  LD.E R6, desc[UR36][R24.64+0x10] ;  /* 0x0000102418067980 */ /* 0x000ee2000c101900 */
[----:B--2---:R-:W-:-:S03]  /*aeb0*/  FFMA R0, R35, R4, R0 ;  /* 0x0000000423007223 */ /* 0x004fc60000000000 */
[----:B------:R-:W2:Y:S04]  /*aec0*/  LDG.E R35, desc[UR36][R38.64+0x45d4] ;  /* 0x0045d42426237981 */ /* 0x000ea8000c1e1900 */
[----:B------:R-:W2:Y:S01]  /*aed0*/  LD.E R4, desc[UR36][R24.64+0x14] ;  /* 0x0000142418047980 */ /* 0x000ea2000c101900 */
[----:B---3--:R-:W-:-:S03]  /*aee0*/  FFMA R0, R41, R6, R0 ;  /* 0x0000000629007223 */ /* 0x008fc60000000000 */
[----:B------:R-:W5:Y:S04]  /*aef0*/  LD.E R6, desc[UR36][R24.64+0x18] ;  /* 0x0000182418067980 */ /* 0x000f68000c101900 */
[----:B------:R-:W3:Y:S01]  /*af00*/  LDG.E R41, desc[UR36][R38.64+0x45dc] ;  /* 0x0045dc2426297981 */ /* 0x000ee2000c1e1900 */
[----:B------:R-:W-:Y:S01]  /*af10*/  BSSY.RECONVERGENT B0, `(.L_x_37) ;  /* 0x00000e8000007945 */ /* 0x000fe20003800200 */
[----:B--2---:R-:W-:-:S04]  /*af20*/  FFMA R0, R35, R4, R0 ;  /* 0x0000000423007223 */ /* 0x004fc80000000000 */
[----:B-----5:R-:W-:Y:S01]  /*af30*/  FFMA R0, R37, R6, R0 ;  /* 0x0000000625007223 */ /* 0x020fe20000000000 */
[----:B------:R-:W-:-:S03]  /*af40*/  MOV R35, 0x8 ;  /* 0x0000000800237802 */ /* 0x000fc60000000f00 */
[----:B0--3--:R-:W-:-:S07]  /*af50*/  FFMA R0, R41, R8, R0 ;  /* 0x0000000829007223 */ /* 0x009fce0000000000 */
.L_x_38:
        /* <DEDUP_REMOVED lines=13> */
[----:B------:R-:W2:Y:S04]  /*b030*/  LD.E R37, desc[UR36][R42.64] ;  /* 0x000000242a257980 */ /* 0x000ea8000c101900 */
[----:B------:R-:W3:Y:S01]  /*b040*/  LD.E R8, desc[UR36][R42.64+0x4] ;  /* 0x000004242a087980 */ /* 0x000ee2000c101900 */
[----:B------:R-:W-:Y:S01]  /*b050*/  IADD3 R39, PT, PT, R35, 0x4, RZ ;  /* 0x0000000423277810 */ /* 0x000fe20007ffe0ff */
[----:B--2---:R-:W-:-:S04]  /*b060*/  FFMA R0, R0, R37, R4 ;  /* 0x0000002500007223 */ /* 0x004fc80000000004 */
[----:B------:R-:W-:-:S04]  /*b070*/  IMAD.WIDE.U32 R36, R39, 0x4, R20 ;  /* 0x0000000427247825 */ /* 0x000fc800078e0014 */
[----:B------:R-:W-:Y:S01]  /*b080*/  IMAD.WIDE.U32 R38, R39, 0x4, R24 ;  /* 0x0000000427267825 */ /* 0x000fe200078e0018 */
[----:B------:R-:W2:Y:S04]  /*b090*/  LDG.E R4, desc[UR36][R36.64+0x45c0] ;  /* 0x0045c02424047981 */ /* 0x000ea8000c1e1900 */
[----:B------:R-:W2:Y:S01]  /*b0a0*/  LD.E R41, desc[UR36][R38.64] ;  /* 0x0000002426297980 */ /* 0x000ea2000c101900 */
[----:B---3--:R-:W-:-:S03]  /*b0b0*/  FFMA R0, R6, R8, R0 ;  /* 0x0000000806007223 */ /* 0x008fc60000000000 */
[----:B------:R-:W3:Y:S04]  /*b0c0*/  LDG.E R6, desc[UR36][R36.64+0x45c4] ;  /* 0x0045c42424067981 */ /* 0x000ee8000c1e1900 */
        /* <DEDUP_REMOVED lines=205> */
.L_x_37:
[----:B------:R-:W-:Y:S01]  /*bda0*/  FMUL R21, R3, 0.00179211469367146492 ;  /* 0x3aeae56403157820 */ /* 0x000fe20000400000 */
        /* <DEDUP_REMOVED lines=8> */
[----:B------:R0:W-:Y:S04]  /*be30*/  ST.E desc[UR36][R30.64], R21 ;  /* 0x000000151e007985 */ /* 0x0001e8000c101924 */
        /* <DEDUP_REMOVED lines=8> */
[----:B------:R-:W2:Y:S04]  /*bec0*/  LD.E R0, desc[UR36][R24.64] ;  /* 0x0000002418007980 */ /* 0x000ea8000c101900 */
[----:B------:R-:W3:Y:S04]  /*bed0*/  LD.E R3, desc[UR36][R24.64+0x4] ;  /* 0x0000042418037980 */ /* 0x000ee8000c101900 */
[----:B------:R-:W4:Y:S04]  /*bee0*/  LD.E R37, desc[UR36][R24.64+0x8] ;  /* 0x0000082418257980 */ /* 0x000f28000c101900 */
        /* <DEDUP_REMOVED lines=8> */
[----:B------:R-:W4:Y:S01]  /*bf70*/  LD.E R14, desc[UR36][R24.64+0x1e4] ;  /* 0x0001e424180e7980 */ /* 0x000f22000c101900 */
[----:B--2---:R-:W-:-:S04]  /*bf80*/  FADD R0, RZ, R0 ;  /* 0x00000000ff007221 */ /* 0x004fc80000000000 */
[----:B---3--:R-:W-:Y:S02]  /*bf90*/  FADD R0, R0, R3 ;  /* 0x0000000300007221 */ /* 0x008fe40000000000 */
[----:B------:R-:W2:Y:S02]  /*bfa0*/  LD.E R3, desc[UR36][R24.64+0x24] ;  /* 0x0000242418037980 */ /* 0x000ea4000c101900 */
[----:B----4-:R-:W-:-:S04]  /*bfb0*/  FADD R0, R0, R37 ;  /* 0x0000002500007221 */ /* 0x010fc80000000000 */
[----:B------:R-:W-:Y:S02]  /*bfc0*/  FADD R39, R0, R39 ;  /* 0x0000002700277221 */ /* 0x000fe40000000000 */
[----:B------:R-:W3:Y:S02]  /*bfd0*/  LD.E R0, desc[UR36][R24.64+0x28] ;  /* 0x0000282418007980 */ /* 0x000ee4000c101900 */
[----:B------:R-:W-:Y:S02]  /*bfe0*/  FADD R6, R39, R6 ;  /* 0x0000000627067221 */ /* 0x000fe40000000000 */
[----:B------:R-:W4:Y:S02]  /*bff0*/  LD.E R39, desc[UR36][R24.64+0x30] ;  /* 0x0000302418277980 */ /* 0x000f24000c101900 */
[----:B------:R-:W-:Y:S02]  /*c000*/  FADD R6, R6, R41 ;  /* 0x0000002906067221 */ /* 0x000fe40000000000 */
[----:B------:R-:W4:Y:S02]  /*c010*/  LD.E R41, desc[UR36][R24.64+0x34] ;  /* 0x0000342418297980 */ /* 0x000f24000c101900 */
[----:B------:R-:W-:-:S02]  /*c020*/  FADD R6, R6, R43 ;  /* 0x0000002b06067221 */ /* 0x000fc40000000000 */
[----:B------:R-:W4:Y:S02]  /*c030*/  LD.E R43, desc[UR36][R24.64+0x38] ;  /* 0x00003824182b7980 */ /* 0x000f24000c101900 */
[----:B------:R-:W-:Y:S02]  /*c040*/  FADD R37, R6, R8 ;  /* 0x0000000806257221 */ /* 0x000fe40000000000 */
[----:B------:R-:W4:Y:S02]  /*c050*/  LD.E R8, desc[UR36][R24.64+0x48] ;  /* 0x0000482418087980 */ /* 0x000f24000c101900 */
[----:B------:R-:W-:Y:S02]  /*c060*/  FADD R6, R37, R4 ;  /* 0x0000000425067221 */ /* 0x000fe40000000000 */
[----:B------:R-:W4:Y:S02]  /*c070*/  LD.E R4, desc[UR36][R24.64+0x3c] ;  /* 0x00003c2418047980 */ /* 0x000f24000c101900 */
[----:B--2---:R-:W-:-:S02]  /*c080*/  FADD R37, R6, R3 ;  /* 0x0000000306257221 */ /* 0x004fc40000000000 */
[----:B------:R-:W2:Y:S02]  /*c090*/  LD.E R3, desc[UR36][R24.64+0x40] ;  /* 0x0000402418037980 */ /* 0x000ea4000c101900 */
[----:B---3--:R-:W-:Y:S02]  /*c0a0*/  FADD R37, R37, R0 ;  /* 0x0000000025257221 */ /* 0x008fe40000000000 */
[----:B------:R-:W3:Y:S02]  /*c0b0*/  LD.E R0, desc[UR36][R24.64+0x44] ;  /* 0x0000442418007980 */ /* 0x000ee4000c101900 */
[----:B------:R-:W-:-:S04]  /*c0c0*/  FADD R10, R37, R10 ;  /* 0x0000000a250a7221 */ /* 0x000fc80000000000 */
[----:B----4-:R-:W-:Y:S02]  /*c0d0*/  FADD R10, R10, R39 ;  /* 0x000000270a0a7221 */ /* 0x010fe40000000000 */
[----:B------:R-:W4:Y:S02]  /*c0e0*/  LD.E R39, desc[UR36][R24.64+0x4c] ;  /* 0x00004c2418277980 */ /* 0x000f24000c101900 */
[----:B------:R-:W-:Y:S02]  /*c0f0*/  FADD R10, R10, R41 ;  /* 0x000000290a0a7221 */ /* 0x000fe40000000000 */
[----:B------:R-:W4:Y:S02]  /*c100*/  LD.E R41, desc[UR36][R24.64+0x50] ;  /* 0x0000502418297980 */ /* 0x000f24000c101900 */
[----:B------:R-:W-:Y:S02]  /*c110*/  FADD R43, R10, R43 ;  /* 0x0000002b0a2b7221 */ /* 0x000fe40000000000 */
[----:B------:R-:W4:Y:S02]  /*c120*/  LD.E R10, desc[UR36][R24.64+0x64] ;  /* 0x00006424180a7980 */ /* 0x000f24000c101900 */
[----:B------:R-:W-:-:S02]  /*c130*/  FADD R6, R43, R4 ;  /* 0x000000042b067221 */ /* 0x000fc40000000000 */
[----:B------:R-:W4:Y:S04]  /*c140*/  LD.E R43, desc[UR36][R24.64+0x54] ;  /* 0x00005424182b7980 */ /* 0x000f28000c101900 */
[----:B------:R-:W4:Y:S01]  /*c150*/  LD.E R4, desc[UR36][R24.64+0x58] ;  /* 0x0000582418047980 */ /* 0x000f22000c101900 */
[----:B--2---:R-:W-:-:S03]  /*c160*/  FADD R37, R6, R3 ;  /* 0x0000000306257221 */ /* 0x004fc60000000000 */
[----:B------:R-:W2:Y:S01]  /*c170*/  LD.E R3, desc[UR36][R24.64+0x5c] ;  /* 0x00005c2418037980 */ /* 0x000ea2000c101900 */
[----:B---3--:R-:W-:-:S03]  /*c180*/  FADD R37, R37, R0 ;  /* 0x0000000025257221 */ /* 0x008fc60000000000 */
[----:B------:R-:W3:Y:S01]  /*c190*/  LD.E R0, desc[UR36][R24.64+0x60] ;  /* 0x0000602418007980 */ /* 0x000ee2000c101900 */
        /* <DEDUP_REMOVED lines=67> */
[----:B------:R-:W2:Y:S04]  /*c5d0*/  LD.E R3, desc[UR36][R24.64+0xe8] ;  /* 0x0000e82418037980 */ /* 0x000ea8000c101900 */
        /* <DEDUP_REMOVED lines=11> */
[----:B------:R-:W4:Y:S02]  /*c690*/  LD.E R43, desc[UR36][R24.64+0xfc] ;  /* 0x0000fc24182b7980 */ /* 0x000f24000c101900 */
[----:B--2---:R-:W-:Y:S02]  /*c6a0*/  FADD R37, R4, R3 ;  /* 0x0000000304257221 */ /* 0x004fe40000000000 */
        /* <DEDUP_REMOVED lines=11> */
[----:B--2---:R-:W-:-:S02]  /*c760*/  FADD R4, R6, R4 ;  /* 0x0000000406047221 */ /* 0x004fc40000000000 */
[----:B------:R-:W2:Y:S02]  /*c770*/  LD.E R6, desc[UR36][R24.64+0x128] ;  /* 0x0001282418067980 */ /* 0x000ea4000c101900 */
[----:B------:R-:W-:Y:S02]  /*c780*/  FADD R37, R4, R3 ;  /* 0x0000000304257221 */ /* 0x000fe40000000000 */
        /* <DEDUP_REMOVED lines=30> */
[----:B---3--:R-:W-:-:S04]  /*c970*/  FADD R0, R37, R0 ;  /* 0x0000000025007221 */ /* 0x008fc80000000000 */
[----:B----4-:R-:W-:Y:S02]  /*c980*/  FADD R39, R0, R39 ;  /* 0x0000002700277221 */ /* 0x010fe40000000000 */
[----:B------:R-:W3:Y:S02]  /*c990*/  LD.E R0, desc[UR36][R24.64+0x160] ;  /* 0x0001602418007980 */ /* 0x000ee4000c101900 */
[----:B------:R-:W-:Y:S02]  /*c9a0*/  FADD R8, R39, R8 ;  /* 0x0000000827087221 */ /* 0x000fe40000000000 */
[----:B------:R-:W4:Y:S02]  /*c9b0*/  LD.E R39, desc[UR36][R24.64+0x168] ;  /* 0x0001682418277980 */ /* 0x000f24000c101900 */
[----:B------:R-:W-:Y:S02]  /*c9c0*/  FADD R8, R8, R41 ;  /* 0x0000002908087221 */ /* 0x000fe40000000000 */
[----:B------:R-:W4:Y:S02]  /*c9d0*/  LD.E R41, desc[UR36][R24.64+0x16c] ;  /* 0x00016c2418297980 */ /* 0x000f24000c101900 */
[----:B------:R-:W-:-:S02]  /*c9e0*/  FADD R8, R8, R43 ;  /* 0x0000002b08087221 */ /* 0x000fc40000000000 */
[----:B------:R-:W4:Y:S02]  /*c9f0*/  LD.E R43, desc[UR36][R24.64+0x170] ;  /* 0x00017024182b7980 */ /* 0x000f24000c101900 */
[----:B--2---:R-:W-:Y:S02]  /*ca00*/  FADD R6, R8, R6 ;  /* 0x0000000608067221 */ /* 0x004fe40000000000 */
[----:B------:R-:W2:Y:S02]  /*ca10*/  LD.E R8, desc[UR36][R24.64+0x19c] ;  /* 0x00019c2418087980 */ /* 0x000ea4000c101900 */
[----:B------:R-:W-:Y:S02]  /*ca20*/  FADD R3, R6, R3 ;  /* 0x0000000306037221 */ /* 0x000fe40000000000 */
[----:B------:R-:W2:Y:S02]  /*ca30*/  LD.E R6, desc[UR36][R24.64+0x180] ;  /* 0x0001802418067980 */ /* 0x000ea4000c101900 */
[----:B------:R-:W-:-:S02]  /*ca40*/  FADD R37, R3, R4 ;  /* 0x0000000403257221 */ /* 0x000fc40000000000 */
        /* <DEDUP_REMOVED lines=32> */
[----:B------:R-:W-:-:S03]  /*cc50*/  FADD R8, R37, R8 ;  /* 0x0000000825087221 */ /* 0x000fc60000000000 */
[----:B------:R-:W3:Y:S01]  /*cc60*/  LD.E R37, desc[UR36][R24.64+0x1bc] ;  /* 0x0001bc2418257980 */ /* 0x000ee2000c101900 */
[----:B----4-:R-:W-:-:S03]  /*cc70*/  FADD R8, R8, R39 ;  /* 0x0000002708087221 */ /* 0x010fc60000000000 */
[----:B------:R-:W4:Y:S01]  /*cc80*/  LD.E R39, desc[UR36][R24.64+0x1c0] ;  /* 0x0001c02418277980 */ /* 0x000f22000c101900 */
[----:B------:R-:W-:-:S03]  /*cc90*/  FADD R8, R8, R41 ;  /* 0x0000002908087221 */ /* 0x000fc60000000000 */
[----:B------:R-:W4:Y:S01]  /*cca0*/  LD.E R41, desc[UR36][R24.64+0x1c4] ;  /* 0x0001c42418297980 */ /* 0x000f22000c101900 */
[----:B------:R-:W-:-:S03]  /*ccb0*/  FADD R8, R8, R43 ;  /* 0x0000002b08087221 */ /* 0x000fc60000000000 */
[----:B------:R-:W4:Y:S01]  /*ccc0*/  LD.E R43, desc[UR36][R24.64+0x1c8] ;  /* 0x0001c824182b7980 */ /* 0x000f22000c101900 */
[----:B--2---:R-:W-:-:S03]  /*ccd0*/  FADD R4, R8, R4 ;  /* 0x0000000408047221 */ /* 0x004fc60000000000 */
[----:B------:R-:W2:Y:S01]  /*cce0*/  LD.E R8, desc[UR36][R24.64+0x1d8] ;  /* 0x0001d82418087980 */ /* 0x000ea2000c101900 */
[----:B------:R-:W-:-:S03]  /*ccf0*/  FADD R3, R4, R3 ;  /* 0x0000000304037221 */ /* 0x000fc60000000000 */
[----:B------:R-:W2:Y:S01]  /*cd00*/  LD.E R4, desc[UR36][R24.64+0x1cc] ;  /* 0x0001cc2418047980 */ /* 0x000ea2000c101900 */
[----:B---3--:R-:W-:-:S03]  /*cd10*/  FADD R3, R3, R0 ;  /* 0x0000000003037221 */ /* 0x008fc60000000000 */
[----:B------:R-:W3:Y:S01]  /*cd20*/  LD.E R0, desc[UR36][R24.64+0x1d0] ;  /* 0x0001d02418007980 */ /* 0x000ee2000c101900 */
[----:B------:R-:W-:-:S03]  /*cd30*/  FADD R6, R3, R6 ;  /* 0x0000000603067221 */ /* 0x000fc60000000000 */
        /* <DEDUP_REMOVED lines=12> */
[----:B------:R-:W-:Y:S02]  /*ce00*/  FADD R3, R0, R3 ;  /* 0x0000000300037221 */ /* 0x000fe40000000000 */
[----:B------:R-:W3:Y:S02]  /*ce10*/  LD.E R0, desc[UR36][R24.64+0x1f0] ;  /* 0x0001f02418007980 */ /* 0x000ee4000c101900 */
[----:B------:R-:W-:-:S02]  /*ce20*/  FADD R3, R3, R8 ;  /* 0x0000000803037221 */ /* 0x000fc40000000000 */
[----:B------:R-:W3:Y:S02]  /*ce30*/  LD.E R8, desc[UR36][R24.64+0x1f4] ;  /* 0x0001f42418087980 */ /* 0x000ee4000c101900 */
[----:B------:R-:W-:Y:S02]  /*ce40*/  FADD R3, R3, R10 ;  /* 0x0000000a03037221 */ /* 0x000fe40000000000 */
[----:B------:R-:W3:Y:S02]  /*ce50*/  LD.E R10, desc[UR36][R24.64+0x210] ;  /* 0x00021024180a7980 */ /* 0x000ee4000c101900 */
[----:B------:R-:W-:-:S04]  /*ce60*/  FADD R3, R3, R12 ;  /* 0x0000000c03037221 */ /* 0x000fc80000000000 */
[----:B------:R-:W-:-:S04]  /*ce70*/  FADD R3, R3, R14 ;  /* 0x0000000e03037221 */ /* 0x000fc80000000000 */
[----:B----4-:R-:W-:Y:S02]  /*ce80*/  FADD R3, R3, R6 ;  /* 0x0000000603037221 */ /* 0x010fe40000000000 */
[----:B------:R-:W4:Y:S02]  /*ce90*/  LD.E R6, desc[UR36][R24.64+0x204] ;  /* 0x0002042418067980 */ /* 0x000f24000c101900 */
[----:B--2---:R-:W-:Y:S02]  /*cea0*/  FADD R37, R3, R4 ;  /* 0x0000000403257221 */ /* 0x004fe40000000000 */
[----:B------:R-:W2:Y:S04]  /*ceb0*/  LD.E R3, desc[UR36][R24.64+0x208] ;  /* 0x0002082418037980 */ /* 0x000ea8000c101900 */
[----:B------:R-:W2:Y:S01]  /*cec0*/  LD.E R4, desc[UR36][R24.64+0x220] ;  /* 0x0002202418047980 */ /* 0x000ea2000c101900 */
[----:B---3--:R-:W-:-:S03]  /*ced0*/  FADD R37, R37, R0 ;  /* 0x0000000025257221 */ /* 0x008fc60000000000 */
[----:B------:R-:W3:Y:S01]  /*cee0*/  LD.E R0, desc[UR36][R24.64+0x20c] ;  /* 0x00020c2418007980 */ /* 0x000ee2000c101900 */
[----:B------:R-:W-:-:S04]  /*cef0*/  FADD R8, R37, R8 ;  /* 0x0000000825087221 */ /* 0x000fc80000000000 */
[----:B------:R-:W-:Y:S02]  /*cf00*/  FADD R8, R8, R39 ;  /* 0x0000002708087221 */ /* 0x000fe40000000000 */
[----:B------:R-:W3:Y:S02]  /*cf10*/  LD.E R39, desc[UR36][R24.64+0x214] ;  /* 0x0002142418277980 */ /* 0x000ee4000c101900 */
[----:B------:R-:W-:Y:S02]  /*cf20*/  FADD R8, R8, R41 ;  /* 0x0000002908087221 */ /* 0x000fe40000000000 */
[----:B------:R-:W3:Y:S02]  /*cf30*/  LD.E R41, desc[UR36][R24.64+0x218] ;  /* 0x0002182418297980 */ /* 0x000ee4000c101900 */
[----:B------:R-:W-:Y:S02]  /*cf40*/  FADD R43, R8, R43 ;  /* 0x0000002b082b7221 */ /* 0x000fe40000000000 */
[----:B------:R-:W3:Y:S02]  /*cf50*/  LD.E R8, desc[UR36][R24.64+0x22c] ;  /* 0x00022c2418087980 */ /* 0x000ee4000c101900 */
[----:B----4-:R-:W-:-:S02]  /*cf60*/  FADD R6, R43, R6 ;  /* 0x000000062b067221 */ /* 0x010fc40000000000 */
[----:B------:R-:W4:Y:S02]  /*cf70*/  LD.E R43, desc[UR36][R24.64+0x21c] ;  /* 0x00021c24182b7980 */ /* 0x000f24000c101900 */
[----:B--2---:R-:W-:Y:S02]  /*cf80*/  FADD R37, R6, R3 ;  /* 0x0000000306257221 */ /* 0x004fe40000000000 */
[----:B------:R-:W2:Y:S02]  /*cf90*/  LD.E R3, desc[UR36][R24.64+0x224] ;  /* 0x0002242418037980 */ /* 0x000ea4000c101900 */
[----:B---3--:R-:W-:Y:S02]  /*cfa0*/  FADD R37, R37, R0 ;  /* 0x0000000025257221 */ /* 0x008fe40000000000 */
[----:B------:R-:W3:Y:S02]  /*cfb0*/  LD.E R0, desc[UR36][R24.64+0x228] ;  /* 0x0002282418007980 */ /* 0x000ee4000c101900 */
[----:B------:R-:W-:-:S04]  /*cfc0*/  FADD R10, R37, R10 ;  /* 0x0000000a250a7221 */ /* 0x000fc80000000000 */
[----:B------:R-:W-:Y:S02]  /*cfd0*/  FADD R10, R10, R39 ;  /* 0x000000270a0a7221 */ /* 0x000fe40000000000 */
[----:B------:R-:W3:Y:S02]  /*cfe0*/  LD.E R39, desc[UR36][R24.64+0x230] ;  /* 0x0002302418277980 */ /* 0x000ee4000c101900 */
[----:B------:R-:W-:Y:S02]  /*cff0*/  FADD R10, R10, R41 ;  /* 0x000000290a0a7221 */ /* 0x000fe40000000000 */
[----:B------:R-:W3:Y:S02]  /*d000*/  LD.E R41, desc[UR36][R24.64+0x234] ;  /* 0x0002342418297980 */ /* 0x000ee4000c101900 */
[----:B----4-:R-:W-:Y:S02]  /*d010*/  FADD R43, R10, R43 ;  /* 0x0000002b0a2b7221 */ /* 0x010fe40000000000 */
        /* <DEDUP_REMOVED lines=811> */
[----:B----4-:R-:W-:-:S04]  /*102d0*/  FADD R43, R10, R43 ;  /* 0x0000002b0a2b7221 */ /* 0x010fc80000000000 */
[----:B------:R-:W-:Y:S02]  /*102e0*/  FADD R6, R43, R4 ;  /* 0x000000042b067221 */ /* 0x000fe40000000000 */
[----:B------:R-:W4:Y:S04]  /*102f0*/  LD.E R43, desc[UR36][R24.64+0x890] ;  /* 0x00089024182b7980 */ /* 0x000f28000c101900 */
[----:B------:R-:W4:Y:S01]  /*10300*/  LD.E R4, desc[UR36][R24.64+0x894] ;  /* 0x0008942418047980 */ /* 0x000f22000c101900 */
[----:B--2---:R-:W-:-:S03]  /*10310*/  FADD R37, R6, R3 ;  /* 0x0000000306257221 */ /* 0x004fc60000000000 */
[----:B------:R-:W2:Y:S04]  /*10320*/  LD.E R3, desc[UR36][R24.64+0x898] ;  /* 0x0008982418037980 */ /* 0x000ea8000c101900 */
[----:B------:R-:W2:Y:S01]  /*10330*/  LD.E R6, desc[UR36][R24.64+0x8a0] ;  /* 0x0008a02418067980 */ /* 0x000ea2000c101900 */
[----:B---3--:R-:W-:-:S03]  /*10340*/  FADD R37, R37, R0 ;  /* 0x0000000025257221 */ /* 0x008fc60000000000 */
[----:B------:R-:W3:Y:S01]  /*10350*/  LD.E R0, desc[UR36][R24.64+0x89c] ;  /* 0x00089c2418007980 */ /* 0x000ee2000c101900 */
[----:B------:R-:W-:-:S03]  /*10360*/  FADD R8, R37, R8 ;  /* 0x0000000825087221 */ /* 0x000fc60000000000 */
[----:B------:R-:W3:Y:S01]  /*10370*/  LD.E R37, desc[UR36][R24.64+0x8b4] ;  /* 0x0008b42418257980 */ /* 0x000ee2000c101900 */
[----:B------:R-:W-:-:S04]  /*10380*/  FADD R8, R8, R39 ;  /* 0x0000002708087221 */ /* 0x000fc80000000000 */
[----:B------:R-:W-:Y:S02]  /*10390*/  FADD R8, R8, R41 ;  /* 0x0000002908087221 */ /* 0x000fe40000000000 */
[----:B------:R-:W3:Y:S02]  /*103a0*/  LD.E R41, desc[UR36][R24.64+0x8a4] ;  /* 0x0008a42418297980 */ /* 0x000ee4000c101900 */
[----:B----4-:R-:W-:Y:S02]  /*103b0*/  FADD R43, R8, R43 ;  /* 0x0000002b082b7221 */ /* 0x010fe40000000000 */
[----:B------:R-:W4:Y:S02]  /*103c0*/  LD.E R8, desc[UR36][R24.64+0x8a8] ;  /* 0x0008a82418087980 */ /* 0x000f24000c101900 */
[----:B------:R-:W-:Y:S02]  /*103d0*/  FADD R4, R43, R4 ;  /* 0x000000042b047221 */ /* 0x000fe40000000000 */
[----:B------:R-:W4:Y:S02]  /*103e0*/  LD.E R43, desc[UR36][R24.64+0x8ac] ;  /* 0x0008ac24182b7980 */ /* 0x000f24000c101900 */
[----:B--2---:R-:W-:-:S02]  /*103f0*/  FADD R39, R4, R3 ;  /* 0x0000000304277221 */ /* 0x004fc40000000000 */
[----:B------:R-:W2:Y:S04]  /*10400*/  LD.E R3, desc[UR36][R24.64+0x8b0] ;  /* 0x0008b02418037980 */ /* 0x000ea8000c101900 */
[----:B------:R0:W5:Y:S01]  /*10410*/  LDG.E R4, desc[UR36][R26.64] ;  /* 0x000000241a047981 */ /* 0x000162000c1e1900 */
[----:B---3--:R-:W-:-:S04]  /*10420*/  FADD R0, R39, R0 ;  /* 0x0000000027007221 */ /* 0x008fc80000000000 */
[----:B------:R-:W-:-:S04]  /*10430*/  FADD R0, R0, R6 ;  /* 0x0000000600007221 */ /* 0x000fc80000000000 */
[----:B------:R-:W-:Y:S01]  /*10440*/  FADD R0, R0, R41 ;  /* 0x0000002900007221 */ /* 0x000fe20000000000 */
[----:B------:R-:W-:Y:S01]  /*10450*/  HFMA2 R6, -RZ, RZ, 0.8642578125, -1380 ;  /* 0x3aeae564ff067431 */ /* 0x000fe200000001ff */
[----:B------:R-:W-:Y:S01]  /*10460*/  MOV R39, 0x440b8000 ;  /* 0x440b800000277802 */ /* 0x000fe20000000f00 */
[----:B------:R-:W-:Y:S01]  /*10470*/  BSSY.RECONVERGENT B0, `(.L_x_39) ;  /* 0x0000010000007945 */ /* 0x000fe20003800200 */
[----:B----4-:R-:W-:-:S04]  /*10480*/  FADD R0, R0, R8 ;  /* 0x0000000800007221 */ /* 0x010fc80000000000 */
[----:B------:R-:W-:-:S04]  /*10490*/  FADD R0, R0, R43 ;  /* 0x0000002b00007221 */ /* 0x000fc80000000000 */
[----:B--2---:R-:W-:-:S04]  /*104a0*/  FADD R0, R3, R0 ;  /* 0x0000000003007221 */ /* 0x004fc80000000000 */
[----:B------:R-:W-:Y:S01]  /*104b0*/  FADD R0, R0, R37 ;  /* 0x0000002500007221 */ /* 0x000fe20000000000 */
[----:B------:R-:W-:-:S03]  /*104c0*/  FFMA R3, -R6, R39, 1 ;  /* 0x3f80000006037423 */ /* 0x000fc60000000127 */
[----:B------:R-:W1:Y:S01]  /*104d0*/  FCHK P0, R0, -558 ;  /* 0xc40b800000007902 */ /* 0x000e620000000000 */
[----:B------:R-:W-:-:S04]  /*104e0*/  FFMA R3, R3, -R6, -0.00179211469367146492 ;  /* 0xbaeae56403037423 */ /* 0x000fc80000000806 */
[----:B------:R-:W-:-:S04]  /*104f0*/  FFMA R37, R0, R3, RZ ;  /* 0x0000000300257223 */ /* 0x000fc800000000ff */
[----:B------:R-:W-:-:S04]  /*10500*/  FFMA R6, R37, 558, R0 ;  /* 0x440b800025067823 */ /* 0x000fc80000000000 */
[----:B------:R-:W-:Y:S01]  /*10510*/  FFMA R37, R3, R6, R37 ;  /* 0x0000000603257223 */ /* 0x000fe20000000025 */
[----:B01----:R-:W-:Y:S06]  /*10520*/  @!P0 BRA `(.L_x_40) ;  /* 0x0000000000108947 */ /* 0x003fec0003800000 */
[----:B------:R-:W-:Y:S02]  /*10530*/  MOV R3, 0xc40b8000 ;  /* 0xc40b800000037802 */ /* 0x000fe40000000f00 */
[----:B------:R-:W-:-:S07]  /*10540*/  MOV R6, 0x10560 ;  /* 0x0001056000067802 */ /* 0x000fce0000000f00 */
[----:B-----5:R-:W-:Y:S05]  /*10550*/  CALL.REL.NOINC `($__internal_1_$__cuda_sm3x_div_rn_noftz_f32_slowpath) ;  /* 0x0000004000d87944 */ /* 0x020fea0003c00000 */
[----:B------:R-:W-:-:S07]  /*10560*/  MOV R37, R0 ;  /* 0x0000000000257202 */ /* 0x000fce0000000f00 */
.L_x_40:
[----:B------:R-:W-:Y:S05]  /*10570*/  BSYNC.RECONVERGENT B0 ;  /* 0x0000000000007941 */ /* 0x000fea0003800200 */
.L_x_39:
[-C--:B-----5:R-:W-:Y:S01]  /*10580*/  FMUL R21, R21, R4.reuse ;  /* 0x0000000415157220 */ /* 0x0a0fe20000400000 */
[-C--:B------:R-:W-:Y:S01]  /*10590*/  FMUL R5, R5, R4.reuse ;  /* 0x0000000405057220 */ /* 0x080fe20000400000 */
[-C--:B------:R-:W-:Y:S01]  /*105a0*/  FMUL R7, R7, R4.reuse ;  /* 0x0000000407077220 */ /* 0x080fe20000400000 */
[-C--:B------:R-:W-:Y:S01]  /*105b0*/  FMUL R9, R9, R4.reuse ;  /* 0x0000000409097220 */ /* 0x080fe20000400000 */
[-C--:B------:R-:W-:Y:S01]  /*105c0*/  FMUL R11, R11, R4.reuse ;  /* 0x000000040b0b7220 */ /* 0x080fe20000400000 */
[-C--:B------:R-:W-:Y:S01]  /*105d0*/  FMUL R3, R13, R4.reuse ;  /* 0x000000040d037220 */ /* 0x080fe20000400000 */
[-C--:B------:R-:W-:Y:S01]  /*105e0*/  FMUL R15, R15, R4.reuse ;  /* 0x000000040f0f7220 */ /* 0x080fe20000400000 */
[-C--:B------:R-:W-:Y:S01]  /*105f0*/  FMUL R45, R45, R4.reuse ;  /* 0x000000042d2d7220 */ /* 0x080fe20000400000 */
[----:B------:R-:W-:Y:S01]  /*10600*/  FMUL R35, R35, R4 ;  /* 0x0000000423237220 */ /* 0x000fe20000400000 */
[----:B------:R0:W-:Y:S04]  /*10610*/  ST.E desc[UR36][R30.64+0x4], R5 ;  /* 0x000004051e007985 */ /* 0x0001e8000c101924 */
[----:B------:R-:W-:Y:S04]  /*10620*/  ST.E desc[UR36][R30.64+0x8], R7 ;  /* 0x000008071e007985 */ /* 0x000fe8000c101924 */
[----:B------:R-:W-:Y:S04]  /*10630*/  ST.E desc[UR36][R30.64+0xc], R9 ;  /* 0x00000c091e007985 */ /* 0x000fe8000c101924 */
[----:B------:R-:W-:Y:S04]  /*10640*/  ST.E desc[UR36][R30.64+0x10], R11 ;  /* 0x0000100b1e007985 */ /* 0x000fe8000c101924 */
[----:B------:R1:W-:Y:S04]  /*10650*/  ST.E desc[UR36][R30.64+0x14], R3 ;  /* 0x000014031e007985 */ /* 0x0003e8000c101924 */
[----:B------:R-:W-:Y:S04]  /*10660*/  ST.E desc[UR36][R30.64+0x18], R15 ;  /* 0x0000180f1e007985 */ /* 0x000fe8000c101924 */
[----:B------:R-:W-:Y:S04]  /*10670*/  ST.E desc[UR36][R30.64+0x1c], R45 ;  /* 0x00001c2d1e007985 */ /* 0x000fe8000c101924 */
[----:B------:R-:W-:Y:S04]  /*10680*/  ST.E desc[UR36][R30.64+0x20], R35 ;  /* 0x000020231e007985 */ /* 0x000fe8000c101924 */
[----:B------:R-:W-:Y:S04]  /*10690*/  ST.E desc[UR36][R30.64], R21 ;  /* 0x000000151e007985 */ /* 0x000fe8000c101924 */
[----:B------:R-:W2:Y:S04]  /*106a0*/  LD.E R0, desc[UR36][R18.64] ;  /* 0x0000002412007980 */ /* 0x000ea8000c101900 */
[----:B------:R-:W3:Y:S01]  /*106b0*/  LDG.E R13, desc[UR36][R26.64] ;  /* 0x000000241a0d7981 */ /* 0x000ee2000c1e1900 */
[----:B--2---:R-:W-:-:S03]  /*106c0*/  FADD R39, -R21, R0 ;  /* 0x0000000015277221 */ /* 0x004fc60000000100 */
[----:B------:R-:W2:Y:S04]  /*106d0*/  LD.E R0, desc[UR36][R18.64+0x4] ;  /* 0x0000042412007980 */ /* 0x000ea8000c101900 */
[----:B------:R-:W-:Y:S04]  /*106e0*/  ST.E desc[UR36][R18.64], R39 ;  /* 0x0000002712007985 */ /* 0x000fe8000c101924 */
[----:B0-----:R-:W2:Y:S02]  /*106f0*/  LD.E R5, desc[UR36][R30.64+0x4] ;  /* 0x000004241e057980 */ /* 0x001ea4000c101900 */
[----:B--2---:R-:W-:-:S02]  /*10700*/  FADD R5, R0, -R5 ;  /* 0x8000000500057221 */ /* 0x004fc40000000000 */
[----:B------:R-:W2:Y:S04]  /*10710*/  LD.E R0, desc[UR36][R18.64+0x8] ;  /* 0x0000082412007980 */ /* 0x000ea8000c101900 */
[----:B------:R-:W-:Y:S04]  /*10720*/  ST.E desc[UR36][R18.64+0x4], R5 ;  /* 0x0000040512007985 */ /* 0x000fe8000c101924 */
[----:B-1----:R-:W2:Y:S02]  /*10730*/  LD.E R3, desc[UR36][R30.64+0x8] ;  /* 0x000008241e037980 */ /* 0x002ea4000c101900 */
[----:B--2---:R-:W-:-:S02]  /*10740*/  FADD R3, R0, -R3 ;  /* 0x8000000300037221 */ /* 0x004fc40000000000 */
[----:B------:R-:W2:Y:S04]  /*10750*/  LD.E R0, desc[UR36][R18.64+0xc] ;  /* 0x00000c2412007980 */ /* 0x000ea8000c101900 */
[----:B------:R0:W-:Y:S04]  /*10760*/  ST.E desc[UR36][R18.64+0x8], R3 ;  /* 0x0000080312007985 */ /* 0x0001e8000c101924 */
[----:B------:R-:W2:Y:S04]  /*10770*/  LD.E R7, desc[UR36][R30.64+0xc] ;  /* 0x00000c241e077980 */ /* 0x000ea8000c101900 */
[----:B0-----:R-:W4:Y:S01]  /*10780*/  LD.E R3, desc[UR36][R18.64+0x18] ;  /* 0x0000182412037980 */ /* 0x001f22000c101900 */
[----:B--2---:R-:W-:-:S03]  /*10790*/  FADD R7, R0, -R7 ;  /* 0x8000000700077221 */ /* 0x004fc60000000000 */
[----:B------:R-:W2:Y:S04]  /*107a0*/  LD.E R0, desc[UR36][R18.64+0x10] ;  /* 0x0000102412007980 */ /* 0x000ea8000c101900 */
[----:B------:R0:W-:Y:S04]  /*107b0*/  ST.E desc[UR36][R18.64+0xc], R7 ;  /* 0x00000c0712007985 */ /* 0x0001e8000c101924 */
[----:B------:R-:W2:Y:S04]  /*107c0*/  LD.E R9, desc[UR36][R30.64+0x10] ;  /* 0x000010241e097980 */ /* 0x000ea8000c101900 */
[----:B0-----:R-:W3:Y:S01]  /*107d0*/  LD.E R7, desc[UR36][R18.64+0x1c] ;  /* 0x00001c2412077980 */ /* 0x001ee2000c101900 */
[----:B--2---:R-:W-:-:S03]  /*107e0*/  FADD R9, R0, -R9 ;  /* 0x8000000900097221 */ /* 0x004fc60000000000 */
[----:B------:R-:W2:Y:S04]  /*107f0*/  LD.E R0, desc[UR36][R18.64+0x14] ;  /* 0x0000142412007980 */ /* 0x000ea8000c101900 */
[----:B------:R0:W-:Y:S04]  /*10800*/  ST.E desc[UR36][R18.64+0x10], R9 ;  /* 0x0000100912007985 */ /* 0x0001e8000c101924 */
[----:B------:R-:W2:Y:S04]  /*10810*/  LD.E R5, desc[UR36][R30.64+0x14] ;  /* 0x000014241e057980 */ /* 0x000ea8000c101900 */
[----:B0-----:R-:W3:Y:S01]  /*10820*/  LD.E R9, desc[UR36][R18.64+0x20] ;  /* 0x0000202412097980 */ /* 0x001ee2000c101900 */
[----:B--2---:R-:W-:-:S05]  /*10830*/  FADD R5, R0, -R5 ;  /* 0x8000000500057221 */ /* 0x004fca0000000000 */
[----:B------:R0:W-:Y:S04]  /*10840*/  ST.E desc[UR36][R18.64+0x14], R5 ;  /* 0x0000140512007985 */ /* 0x0001e8000c101924 */
[----:B------:R-:W4:Y:S02]  /*10850*/  LD.E R0, desc[UR36][R30.64+0x18] ;  /* 0x000018241e007980 */ /* 0x000f24000c101900 */
[----:B----4-:R-:W-:-:S05]  /*10860*/  FADD R3, R3, -R0 ;  /* 0x8000000003037221 */ /* 0x010fca0000000000 */
[----:B------:R1:W-:Y:S04]  /*10870*/  ST.E desc[UR36][R18.64+0x18], R3 ;  /* 0x0000180312007985 */ /* 0x0003e8000c101924 */
[----:B------:R-:W3:Y:S02]  /*10880*/  LD.E R0, desc[UR36][R30.64+0x1c] ;  /* 0x00001c241e007980 */ /* 0x000ee4000c101900 */
[----:B---3--:R-:W-:-:S05]  /*10890*/  FADD R7, R7, -R0 ;  /* 0x8000000007077221 */ /* 0x008fca0000000000 */
[----:B------:R1:W-:Y:S04]  /*108a0*/  ST.E desc[UR36][R18.64+0x1c], R7 ;  /* 0x00001c0712007985 */ /* 0x0003e8000c101924 */
[----:B------:R-:W2:Y:S01]  /*108b0*/  LD.E R0, desc[UR36][R30.64+0x20] ;  /* 0x000020241e007980 */ /* 0x000ea2000c101900 */
[----:B------:R-:W-:-:S04]  /*108c0*/  MOV R35, 0x8 ;  /* 0x0000000800237802 */ /* 0x000fc80000000f00 */
[----:B------:R1:W3:Y:S01]  /*108d0*/  LDC.64 R10, c[0x4][R35] ;  /* 0x01000000230a7b82 */ /* 0x0002e20000000a00 */
[----:B------:R-:W-:Y:S01]  /*108e0*/  MOV R4, R30 ;  /* 0x0000001e00047202 */ /* 0x000fe20000000f00 */
[----:B------:R-:W-:Y:S01]  /*108f0*/  FFMA R32, R13, R37, R32 ;  /* 0x000000250d207223 */ /* 0x000fe20000000020 */
[----:B0-----:R-:W-:Y:S01]  /*10900*/  MOV R5, R31 ;  /* 0x0000001f00057202 */ /* 0x001fe20000000f00 */
[----:B--2---:R-:W-:-:S05]  /*10910*/  FADD R9, R9, -R0 ;  /* 0x8000000009097221 */ /* 0x004fca0000000000 */
[----:B---3--:R1:W-:Y:S02]  /*10920*/  ST.E desc[UR36][R18.64+0x20], R9 ;  /* 0x0000200912007985 */ /* 0x0083e4000c101924 */
[----:B------:R-:W-:-:S07]  /*10930*/  LEPC R20, `(.L_x_41) ;  /* 0x000000001014794e */ /* 0x000fce0000000000 */
[----:B-1----:R-:W-:Y:S05]  /*10940*/  CALL.ABS.NOINC R10 ;  /* 0x000000000a007343 */ /* 0x002fea0003c00000 */
.L_x_41:
[----:B------:R0:W1:Y:S01]  /*10950*/  LDC.64 R6, c[0x4][R35] ;  /* 0x0100000023067b82 */ /* 0x0000620000000a00 */
[----:B------:R-:W-:Y:S02]  /*10960*/  MOV R4, R22 ;  /* 0x0000001600047202 */ /* 0x000fe40000000f00 */
[----:B------:R-:W-:-:S07]  /*10970*/  MOV R5, R23 ;  /* 0x0000001700057202 */ /* 0x000fce0000000f00 */
[----:B------:R-:W-:-:S07]  /*10980*/  LEPC R20, `(.L_x_42) ;  /* 0x000000001014794e */ /* 0x000fce0000000000 */
[----:B01----:R-:W-:Y:S05]  /*10990*/  CALL.ABS.NOINC R6 ;  /* 0x0000000006007343 */ /* 0x003fea0003c00000 */
.L_x_42:
[----:B------:R0:W1:Y:S01]  /*109a0*/  LDC.64 R6, c[0x4][R35] ;  /* 0x0100000023067b82 */ /* 0x0000620000000a00 */
[----:B------:R-:W-:Y:S02]  /*109b0*/  MOV R5, R25 ;  /* 0x0000001900057202 */ /* 0x000fe40000000f00 */
[----:B------:R-:W-:-:S07]  /*109c0*/  MOV R4, R24 ;  /* 0x0000001800047202 */ /* 0x000fce0000000f00 */
[----:B------:R-:W-:-:S07]  /*109d0*/  LEPC R20, `(.L_x_43) ;  /* 0x000000001014794e */ /* 0x000fce0000000000 */
[----:B01----:R-:W-:Y:S05]  /*109e0*/  CALL.ABS.NOINC R6 ;  /* 0x0000000006007343 */ /* 0x003fea0003c00000 */
.L_x_43:
[----:B------:R0:W1:Y:S01]  /*109f0*/  LDC.64 R6, c[0x4][R35] ;  /* 0x0100000023067b82 */ /* 0x0000620000000a00 */
[----:B------:R-:W-:Y:S02]  /*10a00*/  MOV R4, R28 ;  /* 0x0000001c00047202 */ /* 0x000fe40000000f00 */
[----:B------:R-:W-:-:S07]  /*10a10*/  MOV R5, R29 ;  /* 0x0000001d00057202 */ /* 0x000fce0000000f00 */
[----:B------:R-:W-:-:S07]  /*10a20*/  LEPC R20, `(.L_x_44) ;  /* 0x000000001014794e */ /* 0x000fce0000000000 */
[----:B01----:R-:W-:Y:S05]  /*10a30*/  CALL.ABS.NOINC R6 ;  /* 0x0000000006007343 */ /* 0x003fea0003c00000 */
.L_x_44:
[----:B------:R-:W-:-:S13]  /*10a40*/  ISETP.NE.AND P6, PT, R34, RZ, PT ;  /* 0x000000ff2200720c */ /* 0x000fda0003fc5270 */
[----:B------:R-:W-:Y:S05]  /*10a50*/  @P6 BRA `(.L_x_45) ;  /* 0xfffffef400d86947 */ /* 0x000fea000383ffff */
[----:B------:R-:W-:Y:S05]  /*10a60*/  BSYNC.RECONVERGENT B6 ;  /* 0x0000000000067941 */ /* 0x000fea0003800200 */
.L_x_2:
[----:B------:R-:W-:Y:S01]  /*10a70*/  MOV R2, 0x0 ;  /* 0x0000000000027802 */ /* 0x000fe20000000f00 */
[----:B------:R-:W-:Y:S01]  /*10a80*/  HFMA2 R4, -RZ, RZ, 0, 3.36170196533203125e-05 ;  /* 0x00000234ff047431 */ /* 0x000fe200000001ff */
[----:B------:R-:W-:Y:S02]  /*10a90*/  MOV R5, RZ ;  /* 0x000000ff00057202 */ /* 0x000fe40000000f00 */
[----:B------:R0:W1:Y:S05]  /*10aa0*/  LDC.64 R6, c[0x4][R2] ;  /* 0x0100000002067b82 */ /* 0x00006a0000000a00 */
[----:B------:R-:W-:-:S07]  /*10ab0*/  LEPC R20, `(.L_x_46) ;  /* 0x000000001014794e */ /* 0x000fce0000000000 */
[----:B01----:R-:W-:Y:S05]  /*10ac0*/  CALL.ABS.NOINC R6 ;  /* 0x0000000006007343 */ /* 0x003fea0003c00000 */
.L_x_46:
[----:B------:R-:W0:Y:S01]  /*10ad0*/  LDC.64 R2, c[0x4][R2] ;  /* 0x0100000002027b82 */ /* 0x000e220000000a00 */
[----:B------:R-:W-:Y:S01]  /*10ae0*/  MOV R22, R4 ;  /* 0x0000000400167202 */ /* 0x000fe20000000f00 */
[----:B------:R-:W-:Y:S01]  /*10af0*/  HFMA2 R4, -RZ, RZ, 0, 3.36170196533203125e-05 ;  /* 0x00000234ff047431 */ /* 0x000fe200000001ff */
[----:B------:R-:W-:Y:S02]  /*10b00*/  MOV R23, R5 ;  /* 0x0000000500177202 */ /* 0x000fe40000000f00 */
[----:B------:R-:W-:-:S07]  /*10b10*/  MOV R5, RZ ;  /* 0x000000ff00057202 */ /* 0x000fce0000000f00 */
[----:B------:R-:W-:-:S07]  /*10b20*/  LEPC R20, `(.L_x_47) ;  /* 0x000000001014794e */ /* 0x000fce0000000000 */
[----:B0-----:R-:W-:Y:S05]  /*10b30*/  CALL.ABS.NOINC R2 ;  /* 0x0000000002007343 */ /* 0x001fea0003c00000 */
.L_x_47:
[----:B------:R-:W0:Y:S01]  /*10b40*/  LDC.64 R2, c[0x0][0x3a8] ;  /* 0x0000ea00ff027b82 */ /* 0x000e220000000a00 */
[----:B------:R-:W2:Y:S01]  /*10b50*/  LD.E R7, desc[UR36][R18.64] ;  /* 0x0000002412077980 */ /* 0x000ea2000c101900 */
[----:B------:R-:W1:Y:S03]  /*10b60*/  LDCU.64 UR4, c[0x0][0x3a8] ;  /* 0x00007500ff0477ac */ /* 0x000e660008000a00 */
[----:B------:R-:W3:Y:S04]  /*10b70*/  LD.E R6, desc[UR36][R18.64+0x4] ;  /* 0x0000042412067980 */ /* 0x000ee8000c101900 */
[----:B------:R-:W4:Y:S04]  /*10b80*/  LD.E R8, desc[UR36][R18.64+0x8] ;  /* 0x0000082412087980 */ /* 0x000f28000c101900 */
[----:B------:R-:W5:Y:S04]  /*10b90*/  LD.E R10, desc[UR36][R18.64+0xc] ;  /* 0x00000c24120a7980 */ /* 0x000f68000c101900 */
[----:B------:R-:W5:Y:S04]  /*10ba0*/  LD.E R12, desc[UR36][R18.64+0x10] ;  /* 0x00001024120c7980 */ /* 0x000f68000c101900 */
[----:B------:R-:W5:Y:S04]  /*10bb0*/  LD.E R14, desc[UR36][R18.64+0x14] ;  /* 0x00001424120e7980 */ /* 0x000f68000c101900 */
[----:B0-----:R-:W2:Y:S04]  /*10bc0*/  LDG.E R0, desc[UR36][R2.64] ;  /* 0x0000002402007981 */ /* 0x001ea8000c1e1900 */
[----:B------:R-:W3:Y:S04]  /*10bd0*/  LDG.E R9, desc[UR36][R2.64+0x4] ;  /* 0x0000042402097981 */ /* 0x000ee8000c1e1900 */
[----:B------:R-:W4:Y:S04]  /*10be0*/  LDG.E R11, desc[UR36][R2.64+0x8] ;  /* 0x00000824020b7981 */ /* 0x000f28000c1e1900 */
[----:B------:R-:W5:Y:S04]  /*10bf0*/  LDG.E R13, desc[UR36][R2.64+0xc] ;  /* 0x00000c24020d7981 */ /* 0x000f68000c1e1900 */
[----:B------:R-:W5:Y:S04]  /*10c00*/  LDG.E R15, desc[UR36][R2.64+0x10] ;  /* 0x00001024020f7981 */ /* 0x000f68000c1e1900 */
[----:B------:R-:W5:Y:S04]  /*10c10*/  LDG.E R21, desc[UR36][R2.64+0x14] ;  /* 0x0000142402157981 */ /* 0x000f68000c1e1900 */
[----:B------:R-:W5:Y:S04]  /*10c20*/  LD.E R20, desc[UR36][R18.64+0x18] ;  /* 0x0000182412147980 */ /* 0x000f68000c101900 */
[----:B------:R-:W5:Y:S04]  /*10c30*/  LDG.E R25, desc[UR36][R2.64+0x18] ;  /* 0x0000182402197981 */ /* 0x000f68000c1e1900 */
[----:B------:R-:W5:Y:S04]  /*10c40*/  LD.E R24, desc[UR36][R18.64+0x1c] ;  /* 0x00001c2412187980 */ /* 0x000f68000c101900 */
[----:B------:R-:W5:Y:S04]  /*10c50*/  LDG.E R27, desc[UR36][R2.64+0x1c] ;  /* 0x00001c24021b7981 */ /* 0x000f68000c1e1900 */
[----:B------:R0:W5:Y:S04]  /*10c60*/  LDG.E R29, desc[UR36][R2.64+0x20] ;  /* 0x00002024021d7981 */ /* 0x000168000c1e1900 */
[----:B------:R-:W5:Y:S01]  /*10c70*/  LD.E R26, desc[UR36][R18.64+0x20] ;  /* 0x00002024121a7980 */ /* 0x000f62000c101900 */
[----:B-1----:R-:W-:-:S04]  /*10c80*/  UIADD3 UR4, UP0, UPT, UR4, 0x24, URZ ;  /* 0x0000002404047890 */ /* 0x002fc8000ff1e0ff */
[----:B------:R-:W-:Y:S01]  /*10c90*/  UIADD3.X UR5, UPT, UPT, URZ, UR5, URZ, UP0, !UPT ;  /* 0x00000005ff057290 */ /* 0x000fe200087fe4ff */
[----:B0-----:R-:W-:Y:S01]  /*10ca0*/  HFMA2 R3, -RZ, RZ, 0, 2.384185791015625e-07 ;  /* 0x00000004ff037431 */ /* 0x001fe200000001ff */
[----:B------:R-:W-:Y:S01]  /*10cb0*/  BSSY.RECONVERGENT B0, `(.L_x_48) ;  /* 0x0000055000007945 */ /* 0x000fe20003800200 */
[----:B------:R-:W-:Y:S02]  /*10cc0*/  MOV R2, R4 ;  /* 0x0000000400027202 */ /* 0x000fe40000000f00 */
[----:B------:R-:W-:Y:S01]  /*10cd0*/  MOV R4, UR4 ;  /* 0x0000000400047c02 */ /* 0x000fe20008000f00 */
[----:B--2---:R-:W-:-:S04]  /*10ce0*/  FFMA R0, R0, R7, RZ ;  /* 0x0000000700007223 */ /* 0x004fc800000000ff */
[----:B---3--:R-:W-:-:S04]  /*10cf0*/  FFMA R0, R9, R6, R0 ;  /* 0x0000000609007223 */ /* 0x008fc80000000000 */
[----:B----4-:R-:W-:-:S04]  /*10d00*/  FFMA R0, R11, R8, R0 ;  /* 0x000000080b007223 */ /* 0x010fc80000000000 */
[----:B-----5:R-:W-:-:S04]  /*10d10*/  FFMA R0, R13, R10, R0 ;  /* 0x0000000a0d007223 */ /* 0x020fc80000000000 */
[----:B------:R-:W-:-:S04]  /*10d20*/  FFMA R0, R15, R12, R0 ;  /* 0x0000000c0f007223 */ /* 0x000fc80000000000 */
[----:B------:R-:W-:-:S04]  /*10d30*/  FFMA R0, R21, R14, R0 ;  /* 0x0000000e15007223 */ /* 0x000fc80000000000 */
[----:B------:R-:W-:-:S04]  /*10d40*/  FFMA R0, R25, R20, R0 ;  /* 0x0000001419007223 */ /* 0x000fc80000000000 */
[----:B------:R-:W-:-:S04]  /*10d50*/  FFMA R0, R27, R24, R0 ;  /* 0x000000181b007223 */ /* 0x000fc80000000000 */
[----:B------:R-:W-:-:S05]  /*10d60*/  FFMA R29, R29, R26, R0 ;  /* 0x0000001a1d1d7223 */ /* 0x000fca0000000000 */
[----:B------:R0:W-:Y:S01]  /*10d70*/  ST.E desc[UR36][R22.64], R29 ;  /* 0x0000001d16007985 */ /* 0x0001e2000c101924 */
[----:B------:R-:W-:Y:S02]  /*10d80*/  IADD3 R8, P0, PT, R22, 0x4, RZ ;  /* 0x0000000416087810 */ /* 0x000fe40007f1e0ff */
[----:B------:R-:W-:Y:S02]  /*10d90*/  CS2R R6, SRZ ;  /* 0x0000000000067805 */ /* 0x000fe4000001ff00 */
[----:B------:R-:W-:Y:S02]  /*10da0*/  MOV R24, R5 ;  /* 0x0000000500187202 */ /* 0x000fe40000000f00 */
[----:B------:R-:W-:Y:S02]  /*10db0*/  IADD3.X R9, PT, PT, RZ, R23, RZ, P0, !PT ;  /* 0x00000017ff097210 */ /* 0x000fe400007fe4ff */
[----:B------:R-:W-:-:S07]  /*10dc0*/  MOV R5, UR5 ;  /* 0x0000000500057c02 */ /* 0x000fce0008000f00 */
.L_x_49:
[----:B------:R-:W2:Y:S04]  /*10dd0*/  LD.E R11, desc[UR36][R18.64] ;  /* 0x00000024120b7980 */ /* 0x000ea8000c101900 */
[----:B------:R-:W2:Y:S04]  /*10de0*/  LDG.E R0, desc[UR36][R4.64] ;  /* 0x0000002404007981 */ /* 0x000ea8000c1e1900 */
[----:B------:R-:W3:Y:S04]  /*10df0*/  LD.E R10, desc[UR36][R18.64+0x4] ;  /* 0x00000424120a7980 */ /* 0x000ee8000c101900 */
[----:B------:R-:W3:Y:S04]  /*10e00*/  LDG.E R13, desc[UR36][R4.64+0x4] ;  /* 0x00000424040d7981 */ /* 0x000ee8000c1e1900 */
[----:B------:R-:W4:Y:S04]  /*10e10*/  LD.E R12, desc[UR36][R18.64+0x8] ;  /* 0x00000824120c7980 */ /* 0x000f28000c101900 */
[----:B------:R-:W4:Y:S04]  /*10e20*/  LDG.E R15, desc[UR36][R4.64+0x8] ;  /* 0x00000824040f7981 */ /* 0x000f28000c1e1900 */
[----:B------:R-:W5:Y:S04]  /*10e30*/  LD.E R14, desc[UR36][R18.64+0xc] ;  /* 0x00000c24120e7980 */ /* 0x000f68000c101900 */
[----:B------:R-:W5:Y:S04]  /*10e40*/  LDG.E R21, desc[UR36][R4.64+0xc] ;  /* 0x00000c2404157981 */ /* 0x000f68000c1e1900 */
[----:B------:R-:W5:Y:S04]  /*10e50*/  LD.E R20, desc[UR36][R18.64+0x10] ;  /* 0x0000102412147980 */ /* 0x000f68000c101900 */
[----:B------:R-:W5:Y:S04]  /*10e60*/  LDG.E R25, desc[UR36][R4.64+0x10] ;  /* 0x0000102404197981 */ /* 0x000f68000c1e1900 */
[----:B------:R-:W5:Y:S04]  /*10e70*/  LD.E R26, desc[UR36][R18.64+0x14] ;  /* 0x00001424121a7980 */ /* 0x000f68000c101900 */
[----:B------:R-:W5:Y:S04]  /*10e80*/  LDG.E R27, desc[UR36][R4.64+0x14] ;  /* 0x00001424041b7981 */ /* 0x000f68000c1e1900 */
[----:B------:R-:W5:Y:S04]  /*10e90*/  LD.E R28, desc[UR36][R18.64+0x18] ;  /* 0x00001824121c7980 */ /* 0x000f68000c101900 */
[----:B0-----:R-:W5:Y:S04]  /*10ea0*/  LDG.E R29, desc[UR36][R4.64+0x18] ;  /* 0x00001824041d7981 */ /* 0x001f68000c1e1900 */
[----:B------:R-:W5:Y:S04]  /*10eb0*/  LD.E R30, desc[UR36][R18.64+0x1c] ;  /* 0x00001c24121e7980 */ /* 0x000f68000c101900 */
[----:B------:R-:W5:Y:S04]  /*10ec0*/  LD.E R34, desc[UR36][R18.64+0x20] ;  /* 0x0000202412227980 */ /* 0x000f68000c101900 */
[----:B------:R-:W5:Y:S01]  /*10ed0*/  LDG.E R31, desc[UR36][R4.64+0x20] ;  /* 0x00002024041f7981 */ /* 0x000f62000c1e1900 */
[----:B--2---:R-:W-:-:S03]  /*10ee0*/  FFMA R0, R0, R11, RZ ;  /* 0x0000000b00007223 */ /* 0x004fc600000000ff */
[----:B------:R-:W2:Y:S01]  /*10ef0*/  LDG.E R11, desc[UR36][R4.64+0x1c] ;  /* 0x00001c24040b7981 */ /* 0x000ea2000c1e1900 */
[----:B---3--:R-:W-:-:S04]  /*10f00*/  FFMA R0, R13, R10, R0 ;  /* 0x0000000a0d007223 */ /* 0x008fc80000000000 */
[----:B----4-:R-:W-:-:S04]  /*10f10*/  FFMA R0, R15, R12, R0 ;  /* 0x0000000c0f007223 */ /* 0x010fc80000000000 */
[----:B-----5:R-:W-:-:S04]  /*10f20*/  FFMA R0, R21, R14, R0 ;  /* 0x0000000e15007223 */ /* 0x020fc80000000000 */
[----:B------:R-:W-:-:S04]  /*10f30*/  FFMA R0, R25, R20, R0 ;  /* 0x0000001419007223 */ /* 0x000fc80000000000 */
[----:B------:R-:W-:-:S04]  /*10f40*/  FFMA R0, R27, R26, R0 ;  /* 0x0000001a1b007223 */ /* 0x000fc80000000000 */
[----:B------:R-:W-:-:S04]  /*10f50*/  FFMA R0, R29, R28, R0 ;  /* 0x0000001c1d007223 */ /* 0x000fc80000000000 */
[----:B--2---:R-:W-:-:S04]  /*10f60*/  FFMA R0, R11, R30, R0 ;  /* 0x0000001e0b007223 */ /* 0x004fc80000000000 */
        /* <DEDUP_REMOVED lines=12> */
[----:B0-----:R-:W5:Y:S04]  /*11030*/  LDG.E R9, desc[UR36][R4.64+0x38] ;  /* 0x0000382404097981 */ /* 0x001f68000c1e1900 */
[----:B------:R-:W5:Y:S04]  /*11040*/  LD.E R8, desc[UR36][R18.64+0x14] ;  /* 0x0000142412087980 */ /* 0x000f68000c101900 */
[----:B------:R-:W5:Y:S04]  /*11050*/  LDG.E R27, desc[UR36][R4.64+0x3c] ;  /* 0x00003c24041b7981 */ /* 0x000f68000c1e1900 */
[----:B------:R-:W5:Y:S04]  /*11060*/  LD.E R26, desc[UR36][R18.64+0x18] ;  /* 0x00001824121a7980 */ /* 0x000f68000c101900 */
[----:B------:R-:W5:Y:S04]  /*11070*/  LDG.E R29, desc[UR36][R4.64+0x40] ;  /* 0x00004024041d7981 */ /* 0x000f68000c1e1900 */
[----:B------:R-:W5:Y:S04]  /*11080*/  LD.E R28, desc[UR36][R18.64+0x1c] ;  /* 0x00001c24121c7980 */ /* 0x000f68000c101900 */
[----:B------:R0:W5:Y:S04]  /*11090*/  LDG.E R31, desc[UR36][R4.64+0x44] ;  /* 0x00004424041f7981 */ /* 0x000168000c1e1900 */
[----:B------:R-:W5:Y:S01]  /*110a0*/  LD.E R30, desc[UR36][R18.64+0x20] ;  /* 0x00002024121e7980 */ /* 0x000f62000c101900 */
[----:B------:R-:W-:-:S02]  /*110b0*/  IADD3 R7, PT, PT, R7, 0x2, RZ ;  /* 0x0000000207077810 */ /* 0x000fc40007ffe0ff */
[----:B0-----:R-:W-:-:S04]  /*110c0*/  IADD3 R4, P2, PT, R4, 0x48, RZ ;  /* 0x0000004804047810 */ /* 0x001fc80007f5e0ff */
[----:B------:R-:W-:Y:S01]  /*110d0*/  IADD3.X R5, PT, PT, RZ, R5, RZ, P2, !PT ;  /* 0x00000005ff057210 */ /* 0x000fe200017fe4ff */
[----:B--2---:R-:W-:-:S04]  /*110e0*/  FFMA R0, R0, R11, RZ ;  /* 0x0000000b00007223 */ /* 0x004fc800000000ff */
[----:B---3--:R-:W-:-:S04]  /*110f0*/  FFMA R0, R13, R10, R0 ;  /* 0x0000000a0d007223 */ /* 0x008fc80000000000 */
[----:B----4-:R-:W-:-:S04]  /*11100*/  FFMA R0, R15, R12, R0 ;  /* 0x0000000c0f007223 */ /* 0x010fc80000000000 */
[----:B-----5:R-:W-:-:S04]  /*11110*/  FFMA R0, R21, R14, R0 ;  /* 0x0000000e15007223 */ /* 0x020fc80000000000 */
[----:B------:R-:W-:-:S04]  /*11120*/  FFMA R0, R25, R20, R0 ;  /* 0x0000001419007223 */ /* 0x000fc80000000000 */
[----:B------:R-:W-:Y:S01]  /*11130*/  FFMA R0, R9, R8, R0 ;  /* 0x0000000809007223 */ /* 0x000fe20000000000 */
[----:B------:R-:W-:-:S03]  /*11140*/  IADD3 R10, P0, PT, R22, R3, RZ ;  /* 0x00000003160a7210 */ /* 0x000fc60007f1e0ff */
[----:B------:R-:W-:Y:S01]  /*11150*/  FFMA R0, R27, R26, R0 ;  /* 0x0000001a1b007223 */ /* 0x000fe20000000000 */
[----:B------:R-:W-:-:S03]  /*11160*/  IADD3.X R11, PT, PT, R23, R6, RZ, P0, !PT ;  /* 0x00000006170b7210 */ /* 0x000fc600007fe4ff */
[----:B------:R-:W-:-:S04]  /*11170*/  FFMA R0, R29, R28, R0 ;  /* 0x0000001c1d007223 */ /* 0x000fc80000000000 */
[----:B------:R-:W-:-:S05]  /*11180*/  FFMA R31, R31, R30, R0 ;  /* 0x0000001e1f1f7223 */ /* 0x000fca0000000000 */
[----:B------:R1:W-:Y:S01]  /*11190*/  ST.E desc[UR36][R10.64+0x4], R31 ;  /* 0x0000041f0a007985 */ /* 0x0003e2000c101924 */
[----:B------:R-:W-:Y:S02]  /*111a0*/  ISETP.NE.AND P0, PT, R7, 0x8c, PT ;  /* 0x0000008c0700780c */ /* 0x000fe40003f05270 */
[----:B------:R-:W-:Y:S02]  /*111b0*/  IADD3 R3, P1, PT, R3, 0x8, RZ ;  /* 0x0000000803037810 */ /* 0x000fe40007f3e0ff */
[----:B------:R-:W-:Y:S02]  /*111c0*/  IADD3 R8, P3, PT, R10, 0x8, RZ ;  /* 0x000000080a087810 */ /* 0x000fe40007f7e0ff */
[----:B------:R-:W-:Y:S02]  /*111d0*/  IADD3.X R6, PT, PT, RZ, R6, RZ, P1, !PT ;  /* 0x00000006ff067210 */ /* 0x000fe40000ffe4ff */
[----:B------:R-:W-:-:S05]  /*111e0*/  IADD3.X R9, PT, PT, RZ, R11, RZ, P3, !PT ;  /* 0x0000000bff097210 */ /* 0x000fca0001ffe4ff */
[----:B-1----:R-:W-:Y:S05]  /*111f0*/  @P0 BRA `(.L_x_49) ;  /* 0xfffffff800f40947 */ /* 0x002fea000383ffff */
[----:B------:R-:W-:Y:S05]  /*11200*/  BSYNC.RECONVERGENT B0 ;  /* 0x0000000000007941 */ /* 0x000fea0003800200 */
.L_x_48:
[----:B------:R-:W2:Y:S04]  /*11210*/  LD.E R25, desc[UR36][R22.64+0x4] ;  /* 0x0000042416197980 */ /* 0x000ea8000c101900 */
[----:B------:R-:W3:Y:S04]  /*11220*/  LD.E R7, desc[UR36][R22.64] ;  /* 0x0000002416077980 */ /* 0x000ee8000c101900 */
[----:B------:R-:W4:Y:S04]  /*11230*/  LD.E R27, desc[UR36][R22.64+0x8] ;  /* 0x00000824161b7980 */ /* 0x000f28000c101900 */
[----:B------:R-:W5:Y:S04]  /*11240*/  LD.E R11, desc[UR36][R22.64+0x230] ;  /* 0x00023024160b7980 */ /* 0x000f68000c101900 */
        /* <DEDUP_REMOVED lines=19> */
[----:B------:R-:W5:Y:S01]  /*11380*/  LD.E R37, desc[UR36][R22.64+0x58] ;  /* 0x0000582416257980 */ /* 0x000f62000c101900 */
[----:B--2---:R-:W-:-:S03]  /*11390*/  FADD R29, R32, R25 ;  /* 0x00000019201d7221 */ /* 0x004fc60000000000 */
[----:B------:R-:W2:Y:S01]  /*113a0*/  LD.E R25, desc[UR36][R22.64+0x50] ;  /* 0x0000502416197980 */ /* 0x000ea2000c101900 */
[C---:B---3--:R-:W-:Y:S01]  /*113b0*/  FADD R7, R32.reuse, R7 ;  /* 0x0000000720077221 */ /* 0x048fe20000000000 */
[----:B----4-:R-:W-:-:S04]  /*113c0*/  FADD R31, R32, R27 ;  /* 0x0000001b201f7221 */ /* 0x010fc80000000000 */
[----:B------:R0:W-:Y:S01]  /*113d0*/  ST.E desc[UR36][R22.64], R7 ;  /* 0x0000000716007985 */ /* 0x0001e2000c101924 */
[----:B-----5:R-:W-:-:S03]  /*113e0*/  FADD R11, R32, R11 ;  /* 0x0000000b200b7221 */ /* 0x020fc60000000000 */
[----:B------:R1:W-:Y:S01]  /*113f0*/  ST.E desc[UR36][R22.64+0x8], R31 ;  /* 0x0000081f16007985 */ /* 0x0003e2000c101924 */
[----:B------:R-:W-:-:S03]  /*11400*/  FADD R20, R32, R41 ;  /* 0x0000002920147221 */ /* 0x000fc60000000000 */
[----:B------:R-:W3:Y:S04]  /*11410*/  LD.E R27, desc[UR36][R22.64+0x54] ;  /* 0x00005424161b7980 */ /* 0x000ee8000c101900 */
[----:B0-----:R-:W4:Y:S04]  /*11420*/  LD.E R7, desc[UR36][R22.64+0x7c] ;  /* 0x00007c2416077980 */ /* 0x001f28000c101900 */
[----:B-1----:R-:W5:Y:S04]  /*11430*/  LD.E R31, desc[UR36][R22.64+0x6c] ;  /* 0x00006c24161f7980 */ /* 0x002f68000c101900 */
[----:B------:R0:W-:Y:S01]  /*11440*/  ST.E desc[UR36][R22.64+0x230], R11 ;  /* 0x0002300b16007985 */ /* 0x0001e2000c101924 */
[----:B------:R-:W-:-:S03]  /*11450*/  FADD R14, R32, R35 ;  /* 0x00000023200e7221 */ /* 0x000fc60000000000 */
[----:B------:R-:W5:Y:S01]  /*11460*/  LD.E R41, desc[UR36][R22.64+0x60] ;  /* 0x0000602416297980 */ /* 0x000f62000c101900 */
[C---:B------:R-:W-:Y:S01]  /*11470*/  FADD R26, R32.reuse, R26 ;  /* 0x0000001a201a7221 */ /* 0x040fe20000000000 */
[C---:B------:R-:W-:Y:S01]  /*11480*/  FADD R28, R32.reuse, R28 ;  /* 0x0000001c201c7221 */ /* 0x040fe20000000000 */
[C---:B------:R-:W-:Y:S01]  /*11490*/  FADD R30, R32.reuse, R5 ;  /* 0x00000005201e7221 */ /* 0x040fe20000000000 */
[----:B------:R1:W-:Y:S04]  /*114a0*/  ST.E desc[UR36][R22.64+0x10], R20 ;  /* 0x0000101416007985 */ /* 0x0003e8000c101924 */
[----:B0-----:R-:W5:Y:S04]  /*114b0*/  LD.E R11, desc[UR36][R22.64+0x74] ;  /* 0x00007424160b7980 */ /* 0x001f68000c101900 */
[----:B------:R0:W-:Y:S01]  /*114c0*/  ST.E desc[UR36][R22.64+0x4], R29 ;  /* 0x0000041d16007985 */ /* 0x0001e2000c101924 */
[----:B-1----:R-:W-:-:S03]  /*114d0*/  FADD R20, R32, R9 ;  /* 0x0000000920147221 */ /* 0x002fc60000000000 */
[----:B------:R-:W5:Y:S04]  /*114e0*/  LD.E R35, desc[UR36][R22.64+0x70] ;  /* 0x0000702416237980 */ /* 0x000f68000c101900 */
[----:B------:R-:W5:Y:S04]  /*114f0*/  LD.E R5, desc[UR36][R22.64+0x78] ;  /* 0x0000782416057980 */ /* 0x000f68000c101900 */
[----:B0-----:R-:W5:Y:S04]  /*11500*/  LD.E R29, desc[UR36][R22.64+0x68] ;  /* 0x00006824161d7980 */ /* 0x001f68000c101900 */
[----:B------:R-:W5:Y:S04]  /*11510*/  LD.E R9, desc[UR36][R22.64+0x84] ;  /* 0x0000842416097980 */ /* 0x000f68000c101900 */
[----:B------:R0:W-:Y:S04]  /*11520*/  ST.E desc[UR36][R22.64+0xc], R14 ;  /* 0x00000c0e16007985 */ /* 0x0001e8000c101924 */
[----:B------:R1:W-:Y:S04]  /*11530*/  ST.E desc[UR36][R22.64+0x14], R26 ;  /* 0x0000141a16007985 */ /* 0x0003e8000c101924 */
[----:B------:R1:W-:Y:S04]  /*11540*/  ST.E desc[UR36][R22.64+0x18], R28 ;  /* 0x0000181c16007985 */ /* 0x0003e8000c101924 */
[----:B------:R1:W-:Y:S01]  /*11550*/  ST.E desc[UR36][R22.64+0x1c], R30 ;  /* 0x00001c1e16007985 */ /* 0x0003e2000c101924 */
[C---:B0-----:R-:W-:Y:S01]  /*11560*/  FADD R14, R32.reuse, R3 ;  /* 0x00000003200e7221 */ /* 0x041fe20000000000 */
[----:B-1----:R-:W-:-:S02]  /*11570*/  FADD R26, R32, R13 ;  /* 0x0000000d201a7221 */ /* 0x002fc40000000000 */
[----:B------:R-:W5:Y:S01]  /*11580*/  LD.E R3, desc[UR36][R22.64+0x80] ;  /* 0x0000802416037980 */ /* 0x000f62000c101900 */
[----:B------:R-:W-:-:S03]  /*11590*/  FADD R28, R32, R15 ;  /* 0x0000000f201c7221 */ /* 0x000fc60000000000 */
[----:B------:R-:W5:Y:S01]  /*115a0*/  LD.E R13, desc[UR36][R22.64+0x88] ;  /* 0x00008824160d7980 */ /* 0x000f62000c101900 */
[----:B------:R-:W-:-:S03]  /*115b0*/  FADD R30, R32, R21 ;  /* 0x00000015201e7221 */ /* 0x000fc60000000000 */
[----:B------:R-:W5:Y:S04]  /*115c0*/  LD.E R15, desc[UR36][R22.64+0x8c] ;  /* 0x00008c24160f7980 */ /* 0x000f68000c101900 */
[----:B------:R-:W5:Y:S04]  /*115d0*/  LD.E R21, desc[UR36][R22.64+0x90] ;  /* 0x0000902416157980 */ /* 0x000f68000c101900 */
[----:B------:R0:W-:Y:S04]  /*115e0*/  ST.E desc[UR36][R22.64+0x20], R14 ;  /* 0x0000200e16007985 */ /* 0x0001e8000c101924 */
[----:B------:R1:W-:Y:S04]  /*115f0*/  ST.E desc[UR36][R22.64+0x24], R20 ;  /* 0x0000241416007985 */ /* 0x0003e8000c101924 */
[----:B------:R1:W-:Y:S01]  /*11600*/  ST.E desc[UR36][R22.64+0x2c], R28 ;  /* 0x00002c1c16007985 */ /* 0x0003e2000c101924 */
[----:B0-----:R-:W-:-:S03]  /*11610*/  FADD R14, R32, R8 ;  /* 0x00000008200e7221 */ /* 0x001fc60000000000 */
[----:B------:R-:W5:Y:S01]  /*11620*/  LD.E R8, desc[UR36][R22.64+0x94] ;  /* 0x0000942416087980 */ /* 0x000f62000c101900 */
[----:B-1----:R-:W-:-:S03]  /*11630*/  FADD R20, R32, R10 ;  /* 0x0000000a20147221 */ /* 0x002fc60000000000 */
[----:B------:R-:W5:Y:S01]  /*11640*/  LD.E R10, desc[UR36][R22.64+0x98] ;  /* 0x00009824160a7980 */ /* 0x000f62000c101900 */
[----:B------:R-:W-:-:S03]  /*11650*/  FADD R28, R32, R6 ;  /* 0x00000006201c7221 */ /* 0x000fc60000000000 */
[----:B------:R-:W5:Y:S01]  /*11660*/  LD.E R6, desc[UR36][R22.64+0xa0] ;  /* 0x0000a02416067980 */ /* 0x000f62000c101900 */
[C---:B------:R-:W-:Y:S01]  /*11670*/  FADD R34, R32.reuse, R12 ;  /* 0x0000000c20227221 */ /* 0x040fe20000000000 */
[C---:B------:R-:W-:Y:S02]  /*11680*/  FADD R43, R32.reuse, R43 ;  /* 0x0000002b202b7221 */ /* 0x040fe40000000000 */
[----:B------:R0:W-:Y:S04]  /*11690*/  ST.E desc[UR36][R22.64+0x28], R26 ;  /* 0x0000281a16007985 */ /* 0x0001e8000c101924 */
[----:B------:R1:W-:Y:S04]  /*116a0*/  ST.E desc[UR36][R22.64+0x30], R30 ;  /* 0x0000301e16007985 */ /* 0x0003e8000c101924 */
[----:B------:R-:W-:Y:S01]  /*116b0*/  ST.E desc[UR36][R22.64+0x38], R20 ;  /* 0x0000381416007985 */ /* 0x000fe2000c101924 */
[C---:B------:R-:W-:Y:S01]  /*116c0*/  FADD R39, R32.reuse, R39 ;  /* 0x0000002720277221 */ /* 0x040fe20000000000 */
[----:B0-----:R-:W-:-:S02]  /*116d0*/  FADD R26, R32, R4 ;  /* 0x00000004201a7221 */ /* 0x001fc40000000000 */
[----:B------:R-:W5:Y:S01]  /*116e0*/  LD.E R12, desc[UR36][R22.64+0x9c] ;  /* 0x00009c24160c7980 */ /* 0x000f62000c101900 */
[----:B-1----:R-:W-:-:S03]  /*116f0*/  FADD R30, R32, R0 ;  /* 0x00000000201e7221 */ /* 0x002fc60000000000 */
[----:B------:R0:W-:Y:S04]  /*11700*/  ST.E desc[UR36][R22.64+0x34], R14 ;  /* 0x0000340e16007985 */ /* 0x0001e8000c101924 */
[----:B------:R-:W-:Y:S04]  /*11710*/  ST.E desc[UR36][R22.64+0x40], R26 ;  /* 0x0000401a16007985 */ /* 0x000fe8000c101924 */
[----:B------:R-:W-:Y:S01]  /*11720*/  ST.E desc[UR36][R22.64+0x48], R30 ;  /* 0x0000481e16007985 */ /* 0x000fe2000c101924 */
[C---:B------:R-:W-:Y:S01]  /*11730*/  FADD R37, R32.reuse, R37 ;  /* 0x0000002520257221 */ /* 0x040fe20000000000 */
[----:B0-----:R-:W-:-:S02]  /*11740*/  FADD R14, R32, R45 ;  /* 0x0000002d200e7221 */ /* 0x001fc40000000000 */
[----:B------:R0:W-:Y:S04]  /*11750*/  ST.E desc[UR36][R22.64+0x64], R43 ;  /* 0x0000642b16007985 */ /* 0x0001e8000c101924 */
[----:B------:R-:W5:Y:S04]  /*11760*/  LD.E R4, desc[UR36][R22.64+0xac] ;  /* 0x0000ac2416047980 */ /* 0x000f68000c101900 */
[----:B------:R1:W-:Y:S04]  /*11770*/  ST.E desc[UR36][R22.64+0x5c], R39 ;  /* 0x00005c2716007985 */ /* 0x0003e8000c101924 */
[----:B0-----:R-:W5:Y:S04]  /*11780*/  LD.E R43, desc[UR36][R22.64+0xd0] ;  /* 0x0000d024162b7980 */ /* 0x001f68000c101900 */
[----:B------:R-:W-:Y:S04]  /*11790*/  ST.E desc[UR36][R22.64+0x44], R28 ;  /* 0x0000441c16007985 */ /* 0x000fe8000c101924 */
[----:B-1----:R-:W5:Y:S04]  /*117a0*/  LD.E R39, desc[UR36][R22.64+0xc8] ;  /* 0x0000c82416277980 */ /* 0x002f68000c101900 */
[----:B------:R-:W-:Y:S04]  /*117b0*/  ST.E desc[UR36][R22.64+0x4c], R14 ;  /* 0x00004c0e16007985 */ /* 0x000fe8000c101924 */
[----:B------:R-:W5:Y:S04]  /*117c0*/  LD.E R45, desc[UR36][R22.64+0xa4] ;  /* 0x0000a424162d7980 */ /* 0x000f68000c101900 */
[----:B------:R0:W-:Y:S04]  /*117d0*/  ST.E desc[UR36][R22.64+0x58], R37 ;  /* 0x0000582516007985 */ /* 0x0001e8000c101924 */
[----:B------:R-:W5:Y:S04]  /*117e0*/  LD.E R0, desc[UR36][R22.64+0xa8] ;  /* 0x0000a82416007980 */ /* 0x000f68000c101900 */
[----:B0-----:R-:W5:Y:S01]  /*117f0*/  LD.E R37, desc[UR36][R22.64+0xc4] ;  /* 0x0000c42416257980 */ /* 0x001f62000c101900 */
[----:B--2---:R-:W-:-:S03]  /*11800*/  FADD R20, R32, R25 ;  /* 0x0000001920147221 */ /* 0x004fc60000000000 */
[----:B------:R-:W2:Y:S04]  /*11810*/  LD.E R25, desc[UR36][R22.64+0xb0] ;  /* 0x0000b02416197980 */ /* 0x000ea8000c101900 */
[----:B------:R5:W-:Y:S01]  /*11820*/  ST.E desc[UR36][R22.64+0x50], R20 ;  /* 0x0000501416007985 */ /* 0x000be2000c101924 */
[----:B---3--:R-:W-:-:S03]  /*11830*/  FADD R26, R32, R27 ;  /* 0x0000001b201a7221 */ /* 0x008fc60000000000 */
[----:B------:R-:W3:Y:S01]  /*11840*/  LD.E R27, desc[UR36][R22.64+0xb4] ;  /* 0x0000b424161b7980 */ /* 0x000ee2000c101900 */
[----:B----4-:R-:W-:-:S03]  /*11850*/  FADD R30, R32, R7 ;  /* 0x00000007201e7221 */ /* 0x010fc60000000000 */
[----:B------:R-:W4:Y:S01]  /*11860*/  LD.E R7, desc[UR36][R22.64+0xd4] ;  /* 0x0000d42416077980 */ /* 0x000f22000c101900 */
[----:B-----5:R-:W-:-:S03]  /*11870*/  FADD R20, R32, R31 ;  /* 0x0000001f20147221 */ /* 0x020fc60000000000 */
[----:B------:R0:W-:Y:S01]  /*11880*/  ST.E desc[UR36][R22.64+0x54], R26 ;  /* 0x0000541a16007985 */ /* 0x0001e2000c101924 */
[----:B------:R-:W-:-:S03]  /*11890*/  FADD R41, R32, R41 ;  /* 0x0000002920297221 */ /* 0x000fc60000000000 */
[----:B------:R-:W-:Y:S01]  /*118a0*/  ST.E desc[UR36][R22.64+0x6c], R20 ;  /* 0x00006c1416007985 */ /* 0x000fe2000c101924 */
[----:B------:R-:W-:-:S03]  /*118b0*/  FADD R11, R32, R11 ;  /* 0x0000000b200b7221 */ /* 0x000fc60000000000 */
[----:B------:R1:W-:Y:S04]  /*118c0*/  ST.E desc[UR36][R22.64+0x60], R41 ;  /* 0x0000602916007985 */ /* 0x0003e8000c101924 */
[----:B------:R5:W-:Y:S01]  /*118d0*/  ST.E desc[UR36][R22.64+0x74], R11 ;  /* 0x0000740b16007985 */ /* 0x000be2000c101924 */
[----:B0-----:R-:W-:-:S03]  /*118e0*/  FADD R26, R32, R35 ;  /* 0x00000023201a7221 */ /* 0x001fc60000000000 */
[----:B------:R-:W4:Y:S01]  /*118f0*/  LD.E R31, desc[UR36][R22.64+0xbc] ;  /* 0x0000bc24161f7980 */ /* 0x000f22000c101900 */
[----:B------:R-:W-:-:S03]  /*11900*/  FADD R28, R32, R5 ;  /* 0x00000005201c7221 */ /* 0x000fc60000000000 */
[----:B-1----:R-:W4:Y:S01]  /*11910*/  LD.E R41, desc[UR36][R22.64+0xcc] ;  /* 0x0000cc2416297980 */ /* 0x002f22000c101900 */
[----:B------:R-:W-:-:S03]  /*11920*/  FADD R14, R32, R29 ;  /* 0x0000001d200e7221 */ /* 0x000fc60000000000 */
[----:B------:R-:W4:Y:S01]  /*11930*/  LD.E R5, desc[UR36][R22.64+0xd8] ;  /* 0x0000d82416057980 */ /* 0x000f22000c101900 */
[----:B------:R-:W-:-:S03]  /*11940*/  FADD R20, R32, R9 ;  /* 0x0000000920147221 */ /* 0x000fc60000000000 */
[----:B-----5:R-:W5:Y:S04]  /*11950*/  LD.E R11, desc[UR36][R22.64+0xe0] ;  /* 0x0000e024160b7980 */ /* 0x020f68000c101900 */
[----:B------:R-:W5:Y:S04]  /*11960*/  LD.E R9, desc[UR36][R22.64+0xe4] ;  /* 0x0000e42416097980 */ /* 0x000f68000c101900 */
[----:B------:R-:W5:Y:S04]  /*11970*/  LD.E R29, desc[UR36][R22.64+0xb8] ;  /* 0x0000b824161d7980 */ /* 0x000f68000c101900 */
        /* <DEDUP_REMOVED lines=21> */
[----:B------:R-:W5:Y:S04]  /*11ad0*/  LD.E R6, desc[UR36][R22.64+0x100] ;  /* 0x0001002416067980 */ /* 0x000f68000c101900 */
[----:B------:R0:W-:Y:S04]  /*11ae0*/  ST.E desc[UR36][R22.64+0x3c], R34 ;  /* 0x00003c2216007985 */ /* 0x0001e8000c101924 */
[----:B------:R-:W-:Y:S01]  /*11af0*/  ST.E desc[UR36][R22.64+0x98], R20 ;  /* 0x0000981416007985 */ /* 0x000fe2000c101924 */
[----:B0-----:R-:W-:-:S03]  /*11b00*/  FADD R34, R32, R12 ;  /* 0x0000000c20227221 */ /* 0x001fc60000000000 */
[----:B------:R-:W5:Y:S04]  /*11b10*/  LD.E R12, desc[UR36][R22.64+0xfc] ;  /* 0x0000fc24160c7980 */ /* 0x000f68000c101900 */
[----:B------:R0:W-:Y:S04]  /*11b20*/  ST.E desc[UR36][R22.64+0x94], R14 ;  /* 0x0000940e16007985 */ /* 0x0001e8000c101924 */
[----:B------:R1:W-:Y:S01]  /*11b30*/  ST.E desc[UR36][R22.64+0x8c], R28 ;  /* 0x00008c1c16007985 */ /* 0x0003e2000c101924 */
[C---:B------:R-:W-:Y:S01]  /*11b40*/  FADD R43, R32.reuse, R43 ;  /* 0x0000002b202b7221 */ /* 0x040fe20000000000 */
[----:B0-----:R-:W-:-:S02]  /*11b50*/  FADD R14, R32, R4 ;  /* 0x00000004200e7221 */ /* 0x001fc40000000000 */
[----:B------:R-:W-:Y:S01]  /*11b60*/  ST.E desc[UR36][R22.64+0xa0], R26 ;  /* 0x0000a01a16007985 */ /* 0x000fe2000c101924 */
[----:B------:R-:W-:-:S03]  /*11b70*/  FADD R39, R32, R39 ;  /* 0x0000002720277221 */ /* 0x000fc60000000000 */
[----:B------:R-:W-:Y:S04]  /*11b80*/  ST.E desc[UR36][R22.64+0xd0], R43 ;  /* 0x0000d02b16007985 */ /* 0x000fe8000c101924 */
[----:B------:R-:W-:Y:S01]  /*11b90*/  ST.E desc[UR36][R22.64+0xac], R14 ;  /* 0x0000ac0e16007985 */ /* 0x000fe2000c101924 */
[----:B-1----:R-:W-:-:S03]  /*11ba0*/  FADD R28, R32, R45 ;  /* 0x0000002d201c7221 */ /* 0x002fc60000000000 */
[----:B------:R0:W-:Y:S04]  /*11bb0*/  ST.E desc[UR36][R22.64+0xc8], R39 ;  /* 0x0000c82716007985 */ /* 0x0001e8000c101924 */
[----:B------:R-:W5:Y:S04]  /*11bc0*/  LD.E R45, desc[UR36][R22.64+0x104] ;  /* 0x00010424162d7980 */ /* 0x000f68000c101900 */
[----:B------:R1:W-:Y:S04]  /*11bd0*/  ST.E desc[UR36][R22.64+0x90], R30 ;  /* 0x0000901e16007985 */ /* 0x0003e8000c101924 */
[----:B0-----:R-:W5:Y:S01]  /*11be0*/  LD.E R39, desc[UR36][R22.64+0x12c] ;  /* 0x00012c2416277980 */ /* 0x001f62000c101900 */
[----:B------:R-:W-:-:S03]  /*11bf0*/  FADD R37, R32, R37 ;  /* 0x0000002520257221 */ /* 0x000fc60000000000 */
[----:B------:R-:W-:Y:S01]  /*11c00*/  ST.E desc[UR36][R22.64+0xa4], R28 ;  /* 0x0000a41c16007985 */ /* 0x000fe2000c101924 */
[----:B-1----:R-:W-:-:S03]  /*11c10*/  FADD R30, R32, R0 ;  /* 0x00000000201e7221 */ /* 0x002fc60000000000 */
[----:B------:R-:W5:Y:S04]  /*11c20*/  LD.E R4, desc[UR36][R22.64+0x108] ;  /* 0x0001082416047980 */ /* 0x000f68000c101900 */
[----:B------:R-:W5:Y:S04]  /*11c30*/  LD.E R0, desc[UR36][R22.64+0x10c] ;  /* 0x00010c2416007980 */ /* 0x000f68000c101900 */
[----:B------:R0:W-:Y:S04]  /*11c40*/  ST.E desc[UR36][R22.64+0xc4], R37 ;  /* 0x0000c42516007985 */ /* 0x0001e8000c101924 */
[----:B------:R-:W-:Y:S04]  /*11c50*/  ST.E desc[UR36][R22.64+0xa8], R30 ;  /* 0x0000a81e16007985 */ /* 0x000fe8000c101924 */
[----:B0-----:R-:W5:Y:S01]  /*11c60*/  LD.E R37, desc[UR36][R22.64+0x130] ;  /* 0x0001302416257980 */ /* 0x001f62000c101900 */
[----:B--2---:R-:W-:-:S05]  /*11c70*/  FADD R25, R32, R25 ;  /* 0x0000001920197221 */ /* 0x004fca0000000000 */
[----:B------:R0:W-:Y:S01]  /*11c80*/  ST.E desc[UR36][R22.64+0xb0], R25 ;  /* 0x0000b01916007985 */ /* 0x0001e2000c101924 */
[----:B---3--:R-:W-:-:S03]  /*11c90*/  FADD R27, R32, R27 ;  /* 0x0000001b201b7221 */ /* 0x008fc60000000000 */
[----:B0-----:R-:W2:Y:S01]  /*11ca0*/  LD.E R25, desc[UR36][R22.64+0x110] ;  /* 0x0001102416197980 */ /* 0x001ea2000c101900 */
[----:B----4-:R-:W-:-:S03]  /*11cb0*/  FADD R20, R32, R7 ;  /* 0x0000000720147221 */ /* 0x010fc60000000000 */
[----:B------:R-:W3:Y:S04]  /*11cc0*/  LD.E R7, desc[UR36][R22.64+0x120] ;  /* 0x0001202416077980 */ /* 0x000ee8000c101900 */
[----:B------:R0:W-:Y:S04]  /*11cd0*/  ST.E desc[UR36][R22.64+0xb4], R27 ;  /* 0x0000b41b16007985 */ /* 0x0001e8000c101924 */
[----:B------:R1:W-:Y:S04]  /*11ce0*/  ST.E desc[UR36][R22.64+0xd4], R20 ;  /* 0x0000d41416007985 */ /* 0x0003e8000c101924 */
[----:B0-----:R-:W4:Y:S01]  /*11cf0*/  LD.E R27, desc[UR36][R22.64+0x118] ;  /* 0x00011824161b7980 */ /* 0x001f22000c101900 */
[C---:B------:R-:W-:Y:S01]  /*11d00*/  FADD R31, R32.reuse, R31 ;  /* 0x0000001f201f7221 */ /* 0x040fe20000000000 */
[C---:B------:R-:W-:Y:S01]  /*11d10*/  FADD R14, R32.reuse, R41 ;  /* 0x00000029200e7221 */ /* 0x040fe20000000000 */
[C---:B------:R-:W-:Y:S01]  /*11d20*/  FADD R26, R32.reuse, R5 ;  /* 0x00000005201a7221 */ /* 0x040fe20000000000 */
[C---:B-----5:R-:W-:Y:S01]  /*11d30*/  FADD R11, R32.reuse, R11 ;  /* 0x0000000b200b7221 */ /* 0x060fe20000000000 */
[----:B------:R-:W5:Y:S01]  /*11d40*/  LD.E R5, desc[UR36][R22.64+0x13c] ;  /* 0x00013c2416057980 */ /* 0x000f62000c101900 */
[C---:B------:R-:W-:Y:S01]  /*11d50*/  FADD R43, R32.reuse, R9 ;  /* 0x00000009202b7221 */ /* 0x040fe20000000000 */
[----:B------:R-:W-:-:S02]  /*11d60*/  FADD R29, R32, R29 ;  /* 0x0000001d201d7221 */ /* 0x000fc40000000000 */
[----:B------:R-:W5:Y:S01]  /*11d70*/  LD.E R9, desc[UR36][R22.64+0x138] ;  /* 0x0001382416097980 */ /* 0x000f62000c101900 */
[----:B------:R-:W-:-:S03]  /*11d80*/  FADD R35, R32, R35 ;  /* 0x0000002320237221 */ /* 0x000fc60000000000 */
[----:B------:R0:W-:Y:S04]  /*11d90*/  ST.E desc[UR36][R22.64+0xd8], R26 ;  /* 0x0000d81a16007985 */ /* 0x0001e8000c101924 */
[----:B------:R0:W-:Y:S04]  /*11da0*/  ST.E desc[UR36][R22.64+0xcc], R14 ;  /* 0x0000cc0e16007985 */ /* 0x0001e8000c101924 */
[----:B------:R0:W-:Y:S04]  /*11db0*/  ST.E desc[UR36][R22.64+0xe0], R11 ;  /* 0x0000e00b16007985 */ /* 0x0001e8000c101924 */
[----:B------:R0:W-:Y:S04]  /*11dc0*/  ST.E desc[UR36][R22.64+0xe4], R43 ;  /* 0x0000e42b16007985 */ /* 0x0001e8000c101924 */
[----:B------:R0:W-:Y:S01]  /*11dd0*/  ST.E desc[UR36][R22.64+0xb8], R29 ;  /* 0x0000b81d16007985 */ /* 0x0001e2000c101924 */
[----:B------:R-:W-:-:S03]  /*11de0*/  FADD R28, R32, R3 ;  /* 0x00000003201c7221 */ /* 0x000fc60000000000 */
[----:B------:R0:W-:Y:S01]  /*11df0*/  ST.E desc[UR36][R22.64+0xbc], R31 ;  /* 0x0000bc1f16007985 */ /* 0x0001e2000c101924 */
[----:B-1----:R-:W-:-:S03]  /*11e00*/  FADD R20, R32, R13 ;  /* 0x0000000d20147221 */ /* 0x002fc60000000000 */
[----:B------:R1:W-:Y:S01]  /*11e10*/  ST.E desc[UR36][R22.64+0xc0], R35 ;  /* 0x0000c02316007985 */ /* 0x0003e2000c101924 */
[----:B0-----:R-:W-:-:S03]  /*11e20*/  FADD R26, R32, R15 ;  /* 0x0000000f201a7221 */ /* 0x001fc60000000000 */
[----:B------:R-:W5:Y:S01]  /*11e30*/  LD.E R14, desc[UR36][R22.64+0x134] ;  /* 0x00013424160e7980 */ /* 0x000f62000c101900 */
[----:B------:R-:W-:-:S03]  /*11e40*/  FADD R21, R32, R21 ;  /* 0x0000001520157221 */ /* 0x000fc60000000000 */
        /* <DEDUP_REMOVED lines=8> */
[----:B-1----:R-:W5:Y:S01]  /*11ed0*/  LD.E R35, desc[UR36][R22.64+0x128] ;  /* 0x0001282416237980 */ /* 0x002f62000c101900 */
[----:B------:R-:W-:-:S03]  /*11ee0*/  FADD R30, R32, R10 ;  /* 0x0000000a201e7221 */ /* 0x000fc60000000000 */
[----:B------:R0:W-:Y:S04]  /*11ef0*/  ST.E desc[UR36][R22.64+0xdc], R28 ;  /* 0x0000dc1c16007985 */ /* 0x0001e8000c101924 */
[----:B------:R1:W-:Y:S04]  /*11f00*/  ST.E desc[UR36][R22.64+0xe8], R20 ;  /* 0x0000e81416007985 */ /* 0x0003e8000c101924 */
[----:B------:R1:W-:Y:S01]  /*11f10*/  ST.E desc[UR36][R22.64+0xec], R21 ;  /* 0x0000ec1516007985 */ /* 0x0003e2000c101924 */
[----:B0-----:R-:W-:-:S03]  /*11f20*/  FADD R28, R32, R8 ;  /* 0x00000008201c7221 */ /* 0x001fc60000000000 */
[----:B------:R-:W5:Y:S01]  /*11f30*/  LD.E R10, desc[UR36][R22.64+0x160] ;  /* 0x00016024160a7980 */ /* 0x000f62000c101900 */
[----:B-1----:R-:W-:-:S03]  /*11f40*/  FADD R20, R32, R6 ;  /* 0x0000000620147221 */ /* 0x002fc60000000000 */
[----:B------:R-:W5:Y:S04]  /*11f50*/  LD.E R8, desc[UR36][R22.64+0x158] ;  /* 0x0001582416087980 */ /* 0x000f68000c101900 */
[----:B------:R-:W5:Y:S04]  /*11f60*/  LD.E R21, desc[UR36][R22.64+0x154] ;  /* 0x0001542416157980 */ /* 0x000f68000c101900 */
[----:B------:R-:W5:Y:S01]  /*11f70*/  LD.E R6, desc[UR36][R22.64+0x15c] ;  /* 0x00015c2416067980 */ /* 0x000f62000c101900 */
[----:B------:R-:W-:-:S05]  /*11f80*/  FADD R12, R32, R12 ;  /* 0x0000000c200c7221 */ /* 0x000fca0000000000 */
[----:B------:R-:W-:Y:S04]  /*11f90*/  ST.E desc[UR36][R22.64+0xfc], R12 ;  /* 0x0000fc0c16007985 */ /* 0x000fe8000c101924 */
[----:B------:R0:W-:Y:S04]  /*11fa0*/  ST.E desc[UR36][R22.64+0xf0], R26 ;  /* 0x0000f01a16007985 */ /* 0x0001e8000c101924 */
[----:B------:R1:W-:Y:S01]  /*11fb0*/  ST.E desc[UR36][R22.64+0xf4], R28 ;  /* 0x0000f41c16007985 */ /* 0x0003e2000c101924 */
[----:B0-----:R-:W-:-:S03]  /*11fc0*/  FADD R26, R32, R45 ;  /* 0x0000002d201a7221 */ /* 0x001fc60000000000 */
[----:B------:R-:W5:Y:S01]  /*11fd0*/  LD.E R45, desc[UR36][R22.64+0x16c] ;  /* 0x00016c24162d7980 */ /* 0x000f62000c101900 */
[----:B------:R-:W-:-:S03]  /*11fe0*/  FADD R39, R32, R39 ;  /* 0x0000002720277221 */ /* 0x000fc60000000000 */
[----:B------:R0:W-:Y:S04]  /*11ff0*/  ST.E desc[UR36][R22.64+0xf8], R30 ;  /* 0x0000f81e16007985 */ /* 0x0001e8000c101924 */
[----:B------:R0:W-:Y:S01]  /*12000*/  ST.E desc[UR36][R22.64+0x12c], R39 ;  /* 0x00012c2716007985 */ /* 0x0001e2000c101924 */
[----:B-1----:R-:W-:-:S03]  /*12010*/  FADD R28, R32, R4 ;  /* 0x00000004201c7221 */ /* 0x002fc60000000000 */
[----:B------:R-:W5:Y:S01]  /*12020*/  LD.E R4, desc[UR36][R22.64+0x168] ;  /* 0x0001682416047980 */ /* 0x000f62000c101900 */
[----:B0-----:R-:W-:-:S03]  /*12030*/  FADD R30, R32, R0 ;  /* 0x00000000201e7221 */ /* 0x001fc60000000000 */
[----:B------:R-:W5:Y:S04]  /*12040*/  LD.E R0, desc[UR36][R22.64+0x164] ;  /* 0x0001642416007980 */ /* 0x000f68000c101900 */
[----:B------:R-:W5:Y:S04]  /*12050*/  LD.E R39, desc[UR36][R22.64+0x188] ;  /* 0x0001882416277980 */ /* 0x000f68000c101900 */
[----:B------:R-:W-:Y:S01]  /*12060*/  ST.E desc[UR36][R22.64+0x9c], R34 ;  /* 0x00009c2216007985 */ /* 0x000fe2000c101924 */
[----:B------:R-:W-:-:S03]  /*12070*/  FADD R37, R32, R37 ;  /* 0x0000002520257221 */ /* 0x000fc60000000000 */
[----:B------:R0:W-:Y:S04]  /*12080*/  ST.E desc[UR36][R22.64+0x104], R26 ;  /* 0x0001041a16007985 */ /* 0x0001e8000c101924 */
[----:B------:R1:W-:Y:S04]  /*12090*/  ST.E desc[UR36][R22.64+0x10c], R30 ;  /* 0x00010c1e16007985 */ /* 0x0003e8000c101924 */
[----:B------:R1:W-:Y:S04]  /*120a0*/  ST.E desc[UR36][R22.64+0x130], R37 ;  /* 0x0001302516007985 */ /* 0x0003e8000c101924 */
[----:B0-----:R-:W5:Y:S04]  /*120b0*/  LD.E R26, desc[UR36][R22.64+0x19c] ;  /* 0x00019c24161a7980 */ /* 0x001f68000c101900 */
[----:B-1----:R-:W5:Y:S04]  /*120c0*/  LD.E R30, desc[UR36][R22.64+0x1a8] ;  /* 0x0001a824161e7980 */ /* 0x002f68000c101900 */
[----:B------:R-:W5:Y:S04]  /*120d0*/  LD.E R37, desc[UR36][R22.64+0x190] ;  /* 0x0001902416257980 */ /* 0x000f68000c101900 */
[----:B------:R0:W-:Y:S04]  /*120e0*/  ST.E desc[UR36][R22.64+0x100], R20 ;  /* 0x0001001416007985 */ /* 0x0001e8000c101924 */
[----:B0-----:R-:W5:Y:S01]  /*120f0*/  LD.E R20, desc[UR36][R22.64+0x1a4] ;  /* 0x0001a42416147980 */ /* 0x001f62000c101900 */
[C---:B---3--:R-:W-:Y:S01]  /*12100*/  FADD R12, R32.reuse, R7 ;  /* 0x00000007200c7221 */ /* 0x048fe20000000000 */
[----:B--2---:R-:W-:-:S02]  /*12110*/  FADD R25, R32, R25 ;  /* 0x0000001920197221 */ /* 0x004fc40000000000 */
[----:B------:R-:W2:Y:S04]  /*12120*/  LD.E R7, desc[UR36][R22.64+0x174] ;  /* 0x0001742416077980 */ /* 0x000ea8000c101900 */
[----:B------:R-:W-:Y:S04]  /*12130*/  ST.E desc[UR36][R22.64+0x120], R12 ;  /* 0x0001200c16007985 */ /* 0x000fe8000c101924 */
[----:B------:R0:W-:Y:S01]  /*12140*/  ST.E desc[UR36][R22.64+0x110], R25 ;  /* 0x0001101916007985 */ /* 0x0001e2000c101924 */
[----:B----4-:R-:W-:-:S05]  /*12150*/  FADD R27, R32, R27 ;  /* 0x0000001b201b7221 */ /* 0x010fca0000000000 */
[----:B------:R1:W-:Y:S04]  /*12160*/  ST.E desc[UR36][R22.64+0x118], R27 ;  /* 0x0001181b16007985 */ /* 0x0003e8000c101924 */
[----:B0-----:R-:W3:Y:S04]  /*12170*/  LD.E R25, desc[UR36][R22.64+0x170] ;  /* 0x0001702416197980 */ /* 0x001ee8000c101900 */
[----:B-1----:R-:W4:Y:S01]  /*12180*/  LD.E R27, desc[UR36][R22.64+0x17c] ;  /* 0x00017c24161b7980 */ /* 0x002f22000c101900 */
[C---:B-----5:R-:W-:Y:S01]  /*12190*/  FADD R5, R32.reuse, R5 ;  /* 0x0000000520057221 */ /* 0x060fe20000000000 */
[----:B------:R-:W-:-:S04]  /*121a0*/  FADD R12, R32, R9 ;  /* 0x00000009200c7221 */ /* 0x000fc80000000000 */
[----:B------:R-:W-:Y:S04]  /*121b0*/  ST.E desc[UR36][R22.64+0x13c], R5 ;  /* 0x00013c0516007985 */ /* 0x000fe8000c101924 */
[----:B------:R0:W-:Y:S04]  /*121c0*/  ST.E desc[UR36][R22.64+0x138], R12 ;  /* 0x0001380c16007985 */ /* 0x0001e8000c101924 */
[----:B------:R-:W5:Y:S04]  /*121d0*/  LD.E R9, desc[UR36][R22.64+0x178] ;  /* 0x0001782416097980 */ /* 0x000f68000c101900 */
[----:B0-----:R-:W5:Y:S01]  /*121e0*/  LD.E R12, desc[UR36][R22.64+0x198] ;  /* 0x00019824160c7980 */ /* 0x001f62000c101900 */
[C---:B------:R-:W-:Y:S01]  /*121f0*/  FADD R14, R32.reuse, R14 ;  /* 0x0000000e200e7221 */ /* 0x040fe20000000000 */
        /* <DEDUP_REMOVED lines=9> */
[----:B------:R-:W-:Y:S04]  /*12290*/  ST.E desc[UR36][R22.64+0x134], R14 ;  /* 0x0001340e16007985 */ /* 0x000fe8000c101924 */
[----:B------:R-:W-:Y:S04]  /*122a0*/  ST.E desc[UR36][R22.64+0x140], R3 ;  /* 0x0001400316007985 */ /* 0x000fe8000c101924 */
[----:B------:R0:W-:Y:S04]  /*122b0*/  ST.E desc[UR36][R22.64+0x144], R13 ;  /* 0x0001440d16007985 */ /* 0x0001e8000c101924 */
[----:B------:R1:W-:Y:S04]  /*122c0*/  ST.E desc[UR36][R22.64+0x148], R15 ;  /* 0x0001480f16007985 */ /* 0x0003e8000c101924 */
[----:B------:R1:W-:Y:S04]  /*122d0*/  ST.E desc[UR36][R22.64+0x14c], R11 ;  /* 0x00014c0b16007985 */ /* 0x0003e8000c101924 */
[----:B------:R1:W-:Y:S01]  /*122e0*/  ST.E desc[UR36][R22.64+0x150], R5 ;  /* 0x0001500516007985 */ /* 0x0003e2000c101924 */
[C---:B0-----:R-:W-:Y:S01]  /*122f0*/  FADD R13, R32.reuse, R8 ;  /* 0x00000008200d7221 */ /* 0x041fe20000000000 */
[----:B------:R-:W-:-:S02]  /*12300*/  FADD R34, R32, R21 ;  /* 0x0000001520227221 */ /* 0x000fc40000000000 */
[----:B------:R0:W-:Y:S01]  /*12310*/  ST.E desc[UR36][R22.64+0x114], R29 ;  /* 0x0001141d16007985 */ /* 0x0001e2000c101924 */
[C---:B-1----:R-:W-:Y:S01]  /*12320*/  FADD R15, R32.reuse, R10 ;  /* 0x0000000a200f7221 */ /* 0x042fe20000000000 */
[C---:B------:R-:W-:Y:S02]  /*12330*/  FADD R11, R32.reuse, R6 ;  /* 0x00000006200b7221 */ /* 0x040fe40000000000 */
[----:B------:R-:W-:Y:S04]  /*12340*/  ST.E desc[UR36][R22.64+0x11c], R31 ;  /* 0x00011c1f16007985 */ /* 0x000fe8000c101924 */
[----:B------:R-:W-:Y:S04]  /*12350*/  ST.E desc[UR36][R22.64+0x124], R41 ;  /* 0x0001242916007985 */ /* 0x000fe8000c101924 */
[----:B------:R1:W-:Y:S04]  /*12360*/  ST.E desc[UR36][R22.64+0x128], R35 ;  /* 0x0001282316007985 */ /* 0x0003e8000c101924 */
[----:B------:R-:W5:Y:S04]  /*12370*/  LD.E R14, desc[UR36][R22.64+0x1a0] ;  /* 0x0001a024160e7980 */ /* 0x000f68000c101900 */
[----:B------:R-:W5:Y:S04]  /*12380*/  LD.E R21, desc[UR36][R22.64+0x1b0] ;  /* 0x0001b02416157980 */ /* 0x000f68000c101900 */
[----:B------:R-:W5:Y:S04]  /*12390*/  LD.E R3, desc[UR36][R22.64+0x1bc] ;  /* 0x0001bc2416037980 */ /* 0x000f68000c101900 */
[----:B------:R-:W5:Y:S04]  /*123a0*/  LD.E R5, desc[UR36][R22.64+0x1c0] ;  /* 0x0001c02416057980 */ /* 0x000f68000c101900 */
[----:B0-----:R-:W5:Y:S04]  /*123b0*/  LD.E R29, desc[UR36][R22.64+0x180] ;  /* 0x00018024161d7980 */ /* 0x001f68000c101900 */
[----:B-1----:R-:W5:Y:S04]  /*123c0*/  LD.E R35, desc[UR36][R22.64+0x184] ;  /* 0x0001842416237980 */ /* 0x002f68000c101900 */
[----:B------:R-:W5:Y:S04]  /*123d0*/  LD.E R31, desc[UR36][R22.64+0x18c] ;  /* 0x00018c24161f7980 */ /* 0x000f68000c101900 */
[----:B------:R-:W5:Y:S04]  /*123e0*/  LD.E R41, desc[UR36][R22.64+0x194] ;  /* 0x0001942416297980 */ /* 0x000f68000c101900 */
[----:B------:R-:W5:Y:S04]  /*123f0*/  LD.E R43, desc[UR36][R22.64+0x1b4] ;  /* 0x0001b424162b7980 */ /* 0x000f68000c101900 */
[----:B------:R-:W5:Y:S04]  /*12400*/  LD.E R6, desc[UR36][R22.64+0x1b8] ;  /* 0x0001b82416067980 */ /* 0x000f68000c101900 */
[----:B------:R0:W-:Y:S04]  /*12410*/  ST.E desc[UR36][R22.64+0x158], R13 ;  /* 0x0001580d16007985 */ /* 0x0001e8000c101924 */
[----:B------:R1:W-:Y:S04]  /*12420*/  ST.E desc[UR36][R22.64+0x160], R15 ;  /* 0x0001600f16007985 */ /* 0x0003e8000c101924 */
[----:B0-----:R-:W5:Y:S04]  /*12430*/  LD.E R13, desc[UR36][R22.64+0x1c4] ;  /* 0x0001c424160d7980 */ /* 0x001f68000c101900 */
[----:B-1----:R-:W5:Y:S04]  /*12440*/  LD.E R15, desc[UR36][R22.64+0x1cc] ;  /* 0x0001cc24160f7980 */ /* 0x002f68000c101900 */
[----:B------:R0:W-:Y:S04]  /*12450*/  ST.E desc[UR36][R22.64+0x15c], R11 ;  /* 0x00015c0b16007985 */ /* 0x0001e8000c101924 */
[----:B0-----:R-:W5:Y:S01]  /*12460*/  LD.E R11, desc[UR36][R22.64+0x1c8] ;  /* 0x0001c824160b7980 */ /* 0x001f62000c101900 */
[C---:B------:R-:W-:Y:S01]  /*12470*/  FADD R45, R32.reuse, R45 ;  /* 0x0000002d202d7221 */ /* 0x040fe20000000000 */
[C---:B------:R-:W-:Y:S01]  /*12480*/  FADD R0, R32.reuse, R0 ;  /* 0x0000000020007221 */ /* 0x040fe20000000000 */
[C---:B------:R-:W-:Y:S01]  /*12490*/  FADD R4, R32.reuse, R4 ;  /* 0x0000000420047221 */ /* 0x040fe20000000000 */
[----:B------:R-:W-:-:S02]  /*124a0*/  FADD R39, R32, R39 ;  /* 0x0000002720277221 */ /* 0x000fc40000000000 */
[----:B------:R-:W-:Y:S01]  /*124b0*/  ST.E desc[UR36][R22.64+0x16c], R45 ;  /* 0x00016c2d16007985 */ /* 0x000fe2000c101924 */
[C---:B------:R-:W-:Y:S01]  /*124c0*/  FADD R26, R32.reuse, R26 ;  /* 0x0000001a201a7221 */ /* 0x040fe20000000000 */
[C---:B------:R-:W-:Y:S02]  /*124d0*/  FADD R37, R32.reuse, R37 ;  /* 0x0000002520257221 */ /* 0x040fe40000000000 */
[----:B------:R-:W-:Y:S04]  /*124e0*/  ST.E desc[UR36][R22.64+0x164], R0 ;  /* 0x0001640016007985 */ /* 0x000fe8000c101924 */
[----:B------:R-:W-:Y:S04]  /*124f0*/  ST.E desc[UR36][R22.64+0x168], R4 ;  /* 0x0001680416007985 */ /* 0x000fe8000c101924 */
[----:B------:R0:W-:Y:S04]  /*12500*/  ST.E desc[UR36][R22.64+0x188], R39 ;  /* 0x0001882716007985 */ /* 0x0001e8000c101924 */
[----:B------:R-:W-:Y:S01]  /*12510*/  ST.E desc[UR36][R22.64+0x19c], R26 ;  /* 0x00019c1a16007985 */ /* 0x000fe2000c101924 */
[----:B0-----:R-:W-:-:S03]  /*12520*/  FADD R39, R32, R30 ;  /* 0x0000001e20277221 */ /* 0x001fc60000000000 */
[----:B------:R0:W-:Y:S04]  /*12530*/  ST.E desc[UR36][R22.64+0x108], R28 ;  /* 0x0001081c16007985 */ /* 0x0001e8000c101924 */
[----:B------:R1:W-:Y:S04]  /*12540*/  ST.E desc[UR36][R22.64+0x190], R37 ;  /* 0x0001902516007985 */ /* 0x0003e8000c101924 */
[----:B------:R1:W-:Y:S04]  /*12550*/  ST.E desc[UR36][R22.64+0x1a8], R39 ;  /* 0x0001a82716007985 */ /* 0x0003e8000c101924 */
[----:B0-----:R-:W5:Y:S04]  /*12560*/  LD.E R28, desc[UR36][R22.64+0x1ac] ;  /* 0x0001ac24161c7980 */ /* 0x001f68000c101900 */
[----:B-1----:R-:W5:Y:S04]  /*12570*/  LD.E R37, desc[UR36][R22.64+0x1ec] ;  /* 0x0001ec2416257980 */ /* 0x002f68000c101900 */
[----:B------:R-:W5:Y:S01]  /*12580*/  LD.E R39, desc[UR36][R22.64+0x1f8] ;  /* 0x0001f82416277980 */ /* 0x000f62000c101900 */
[----:B--2---:R-:W-:-:S05]  /*12590*/  FADD R7, R32, R7 ;  /* 0x0000000720077221 */ /* 0x004fca0000000000 */
[----:B------:R0:W-:Y:S04]  /*125a0*/  ST.E desc[UR36][R22.64+0x174], R7 ;  /* 0x0001740716007985 */ /* 0x0001e8000c101924 */
[----:B0-----:R-:W2:Y:S01]  /*125b0*/  LD.E R7, desc[UR36][R22.64+0x1d0] ;  /* 0x0001d02416077980 */ /* 0x001ea2000c101900 */
[C---:B---3--:R-:W-:Y:S01]  /*125c0*/  FADD R25, R32.reuse, R25 ;  /* 0x0000001920197221 */ /* 0x048fe20000000000 */
[----:B----4-:R-:W-:-:S04]  /*125d0*/  FADD R27, R32, R27 ;  /* 0x0000001b201b7221 */ /* 0x010fc80000000000 */
[----:B------:R0:W-:Y:S04]  /*125e0*/  ST.E desc[UR36][R22.64+0x170], R25 ;  /* 0x0001701916007985 */ /* 0x0001e8000c101924 */
[----:B------:R1:W-:Y:S04]  /*125f0*/  ST.E desc[UR36][R22.64+0x17c], R27 ;  /* 0x00017c1b16007985 */ /* 0x0003e8000c101924 */
[----:B0-----:R-:W3:Y:S04]  /*12600*/  LD.E R25, desc[UR36][R22.64+0x1d4] ;  /* 0x0001d42416197980 */ /* 0x001ee8000c101900 */
[----:B-1----:R-:W4:Y:S01]  /*12610*/  LD.E R27, desc[UR36][R22.64+0x1dc] ;  /* 0x0001dc24161b7980 */ /* 0x002f22000c101900 */
[C---:B-----5:R-:W-:Y:S01]  /*12620*/  FADD R9, R32.reuse, R9 ;  /* 0x0000000920097221 */ /* 0x060fe20000000000 */
[----:B------:R-:W-:-:S04]  /*12630*/  FADD R45, R32, R12 ;  /* 0x0000000c202d7221 */ /* 0x000fc80000000000 */
[----:B------:R0:W-:Y:S04]  /*12640*/  ST.E desc[UR36][R22.64+0x178], R9 ;  /* 0x0001780916007985 */ /* 0x0001e8000c101924 */
[----:B------:R1:W-:Y:S04]  /*12650*/  ST.E desc[UR36][R22.64+0x198], R45 ;  /* 0x0001982d16007985 */ /* 0x0003e8000c101924 */
[----:B------:R-:W5:Y:S04]  /*12660*/  LD.E R12, desc[UR36][R22.64+0x21c] ;  /* 0x00021c24160c7980 */ /* 0x000f68000c101900 */
[----:B0-----:R-:W5:Y:S01]  /*12670*/  LD.E R9, desc[UR36][R22.64+0x1d8] ;  /* 0x0001d82416097980 */ /* 0x001f62000c101900 */
[----:B------:R-:W-:-:S05]  /*12680*/  FADD R20, R32, R20 ;  /* 0x0000001420147221 */ /* 0x000fca0000000000 */
[----:B------:R-:W-:Y:S01]  /*12690*/  ST.E desc[UR36][R22.64+0x1a4], R20 ;  /* 0x0001a41416007985 */ /* 0x000fe2000c101924 */
[C---:B------:R-:W-:Y:S01]  /*126a0*/  FADD R14, R32.reuse, R14 ;  /* 0x0000000e200e7221 */ /* 0x040fe20000000000 */
[C---:B-1----:R-:W-:Y:S02]  /*126b0*/  FADD R45, R32.reuse, R21 ;  /* 0x00000015202d7221 */ /* 0x042fe40000000000 */
[----:B------:R-:W5:Y:S01]  /*126c0*/  LD.E R21, desc[UR36][R22.64+0x1f0] ;  /* 0x0001f02416157980 */ /* 0x000f62000c101900 */
[----:B------:R-:W-:-:S03]  /*126d0*/  FADD R8, R32, R3 ;  /* 0x0000000320087221 */ /* 0x000fc60000000000 */
[----:B------:R-:W5:Y:S01]  /*126e0*/  LD.E R3, desc[UR36][R22.64+0x204] ;  /* 0x0002042416037980 */ /* 0x000f62000c101900 */
[----:B------:R-:W-:-:S03]  /*126f0*/  FADD R10, R32, R5 ;  /* 0x00000005200a7221 */ /* 0x000fc60000000000 */
[----:B------:R-:W5:Y:S01]  /*12700*/  LD.E R5, desc[UR36][R22.64+0x200] ;  /* 0x0002002416057980 */ /* 0x000f62000c101900 */
[C---:B------:R-:W-:Y:S01]  /*12710*/  FADD R29, R32.reuse, R29 ;  /* 0x0000001d201d7221 */ /* 0x040fe20000000000 */
[C---:B------:R-:W-:Y:S01]  /*12720*/  FADD R35, R32.reuse, R35 ;  /* 0x0000002320237221 */ /* 0x040fe20000000000 */
[C---:B------:R-:W-:Y:S01]  /*12730*/  FADD R31, R32.reuse, R31 ;  /* 0x0000001f201f7221 */ /* 0x040fe20000000000 */
[C---:B------:R-:W-:Y:S01]  /*12740*/  FADD R41, R32.reuse, R41 ;  /* 0x0000002920297221 */ /* 0x040fe20000000000 */
[C---:B------:R-:W-:Y:S01]  /*12750*/  FADD R0, R32.reuse, R43 ;  /* 0x0000002b20007221 */ /* 0x040fe20000000000 */
[C---:B------:R-:W-:Y:S01]  /*12760*/  FADD R4, R32.reuse, R6 ;  /* 0x0000000620047221 */ /* 0x040fe20000000000 */
[----:B------:R0:W-:Y:S04]  /*12770*/  ST.E desc[UR36][R22.64+0x1a0], R14 ;  /* 0x0001a00e16007985 */ /* 0x0001e8000c101924 */
[----:B------:R1:W-:Y:S04]  /*12780*/  ST.E desc[UR36][R22.64+0x180], R29 ;  /* 0x0001801d16007985 */ /* 0x0003e8000c101924 */
[----:B------:R1:W-:Y:S04]  /*12790*/  ST.E desc[UR36][R22.64+0x184], R35 ;  /* 0x0001842316007985 */ /* 0x0003e8000c101924 */
[----:B------:R1:W-:Y:S01]  /*127a0*/  ST.E desc[UR36][R22.64+0x18c], R31 ;  /* 0x00018c1f16007985 */ /* 0x0003e2000c101924 */
[----:B0-----:R-:W-:-:S03]  /*127b0*/  FADD R14, R32, R13 ;  /* 0x0000000d200e7221 */ /* 0x001fc60000000000 */
[----:B------:R0:W-:Y:S01]  /*127c0*/  ST.E desc[UR36][R22.64+0x194], R41 ;  /* 0x0001942916007985 */ /* 0x0001e2000c101924 */
[----:B------:R-:W-:-:S03]  /*127d0*/  FADD R26, R32, R15 ;  /* 0x0000000f201a7221 */ /* 0x000fc60000000000 */
[----:B------:R0:W-:Y:S04]  /*127e0*/  ST.E desc[UR36][R22.64+0x1b0], R45 ;  /* 0x0001b02d16007985 */ /* 0x0001e8000c101924 */
[----:B------:R-:W-:Y:S04]  /*127f0*/  ST.E desc[UR36][R22.64+0x1b4], R0 ;  /* 0x0001b40016007985 */ /* 0x000fe8000c101924 */
[----:B------:R0:W-:Y:S04]  /*12800*/  ST.E desc[UR36][R22.64+0x1b8], R4 ;  /* 0x0001b80416007985 */ /* 0x0001e8000c101924 */
[----:B------:R0:W-:Y:S04]  /*12810*/  ST.E desc[UR36][R22.64+0x1bc], R8 ;  /* 0x0001bc0816007985 */ /* 0x0001e8000c101924 */
[----:B------:R0:W-:Y:S04]  /*12820*/  ST.E desc[UR36][R22.64+0x1c0], R10 ;  /* 0x0001c00a16007985 */ /* 0x0001e8000c101924 */
[----:B-1----:R-:W5:Y:S04]  /*12830*/  LD.E R29, desc[UR36][R22.64+0x1e0] ;  /* 0x0001e024161d7980 */ /* 0x002f68000c101900 */
[----:B------:R-:W5:Y:S04]  /*12840*/  LD.E R35, desc[UR36][R22.64+0x1e4] ;  /* 0x0001e42416237980 */ /* 0x000f68000c101900 */
[----:B------:R-:W5:Y:S04]  /*12850*/  LD.E R31, desc[UR36][R22.64+0x1e8] ;  /* 0x0001e824161f7980 */ /* 0x000f68000c101900 */
[----:B0-----:R-:W5:Y:S04]  /*12860*/  LD.E R41, desc[UR36][R22.64+0x1f4] ;  /* 0x0001f42416297980 */ /* 0x001f68000c101900 */
        /* <DEDUP_REMOVED lines=9> */
[----:B------:R-:W-:-:S03]  /*12900*/  FADD R20, R32, R11 ;  /* 0x0000000b20147221 */ /* 0x000fc60000000000 */
[----:B------:R-:W5:Y:S01]  /*12910*/  LD.E R11, desc[UR36][R22.64+0x218] ;  /* 0x00021824160b7980 */ /* 0x000f62000c101900 */
[C---:B------:R-:W-:Y:S01]  /*12920*/  FADD R28, R32.reuse, R28 ;  /* 0x0000001c201c7221 */ /* 0x040fe20000000000 */
[C---:B------:R-:W-:Y:S01]  /*12930*/  FADD R37, R32.reuse, R37 ;  /* 0x0000002520257221 */ /* 0x040fe20000000000 */
[C---:B------:R-:W-:Y:S01]  /*12940*/  FADD R39, R32.reuse, R39 ;  /* 0x0000002720277221 */ /* 0x040fe20000000000 */
[----:B------:R-:W-:Y:S04]  /*12950*/  ST.E desc[UR36][R22.64+0x154], R34 ;  /* 0x0001542216007985 */ /* 0x000fe8000c101924 */
[----:B------:R-:W-:Y:S04]  /*12960*/  ST.E desc[UR36][R22.64+0x1ac], R28 ;  /* 0x0001ac1c16007985 */ /* 0x000fe8000c101924 */
[----:B------:R-:W-:Y:S04]  /*12970*/  ST.E desc[UR36][R22.64+0x1c4], R14 ;  /* 0x0001c40e16007985 */ /* 0x000fe8000c101924 */
[----:B------:R-:W-:Y:S04]  /*12980*/  ST.E desc[UR36][R22.64+0x1c8], R20 ;  /* 0x0001c81416007985 */ /* 0x000fe8000c101924 */
[----:B------:R-:W-:Y:S01]  /*12990*/  ST.E desc[UR36][R22.64+0x1cc], R26 ;  /* 0x0001cc1a16007985 */ /* 0x000fe2000c101924 */
[----:B--2---:R-:W-:-:S05]  /*129a0*/  FADD R7, R32, R7 ;  /* 0x0000000720077221 */ /* 0x004fca0000000000 */
[----:B------:R-:W-:Y:S04]  /*129b0*/  ST.E desc[UR36][R22.64+0x1d0], R7 ;  /* 0x0001d00716007985 */ /* 0x000fe8000c101924 */
[----:B------:R-:W-:Y:S04]  /*129c0*/  ST.E desc[UR36][R22.64+0x1ec], R37 ;  /* 0x0001ec2516007985 */ /* 0x000fe8000c101924 */
[----:B------:R-:W-:Y:S01]  /*129d0*/  ST.E desc[UR36][R22.64+0x1f8], R39 ;  /* 0x0001f82716007985 */ /* 0x000fe2000c101924 */
[C---:B---3--:R-:W-:Y:S01]  /*129e0*/  FADD R25, R32.reuse, R25 ;  /* 0x0000001920197221 */ /* 0x048fe20000000000 */
[----:B----4-:R-:W-:-:S04]  /*129f0*/  FADD R27, R32, R27 ;  /* 0x0000001b201b7221 */ /* 0x010fc80000000000 */
[----:B------:R0:W-:Y:S04]  /*12a00*/  ST.E desc[UR36][R22.64+0x1d4], R25 ;  /* 0x0001d41916007985 */ /* 0x0001e8000c101924 */
[----:B------:R-:W-:Y:S01]  /*12a10*/  ST.E desc[UR36][R22.64+0x1dc], R27 ;  /* 0x0001dc1b16007985 */ /* 0x000fe2000c101924 */
[C---:B-----5:R-:W-:Y:S01]  /*12a20*/  FADD R9, R32.reuse, R9 ;  /* 0x0000000920097221 */ /* 0x060fe20000000000 */
[----:B0-----:R-:W-:-:S04]  /*12a30*/  FADD R25, R32, R12 ;  /* 0x0000000c20197221 */ /* 0x001fc80000000000 */
[----:B------:R0:W-:Y:S04]  /*12a40*/  ST.E desc[UR36][R22.64+0x1d8], R9 ;  /* 0x0001d80916007985 */ /* 0x0001e8000c101924 */
[----:B------:R-:W-:Y:S01]  /*12a50*/  ST.E desc[UR36][R22.64+0x21c], R25 ;  /* 0x00021c1916007985 */ /* 0x000fe2000c101924 */
[----:B------:R-:W-:Y:S01]  /*12a60*/  BSSY.RECONVERGENT B0, `(.L_x_50) ;  /* 0x0000097000007945 */ /* 0x000fe20003800200 */
[C---:B------:R-:W-:Y:S01]  /*12a70*/  FADD R21, R32.reuse, R21 ;  /* 0x0000001520157221 */ /* 0x040fe20000000000 */
[C---:B------:R-:W-:Y:S01]  /*12a80*/  FADD R3, R32.reuse, R3 ;  /* 0x0000000320037221 */ /* 0x040fe20000000000 */
[----:B------:R-:W-:-:S03]  /*12a90*/  FADD R5, R32, R5 ;  /* 0x0000000520057221 */ /* 0x000fc60000000000 */
[----:B------:R1:W-:Y:S04]  /*12aa0*/  ST.E desc[UR36][R22.64+0x1f0], R21 ;  /* 0x0001f01516007985 */ /* 0x0003e8000c101924 */
[----:B------:R-:W-:Y:S04]  /*12ab0*/  ST.E desc[UR36][R22.64+0x200], R5 ;  /* 0x0002000516007985 */ /* 0x000fe8000c101924 */
[----:B------:R2:W-:Y:S01]  /*12ac0*/  ST.E desc[UR36][R22.64+0x204], R3 ;  /* 0x0002040316007985 */ /* 0x0005e2000c101924 */
[C---:B------:R-:W-:Y:S01]  /*12ad0*/  FADD R29, R32.reuse, R29 ;  /* 0x0000001d201d7221 */ /* 0x040fe20000000000 */
[C---:B------:R-:W-:Y:S01]  /*12ae0*/  FADD R35, R32.reuse, R35 ;  /* 0x0000002320237221 */ /* 0x040fe20000000000 */
[C---:B------:R-:W-:Y:S01]  /*12af0*/  FADD R31, R32.reuse, R31 ;  /* 0x0000001f201f7221 */ /* 0x040fe20000000000 */
[C---:B------:R-:W-:Y:S01]  /*12b00*/  FADD R41, R32.reuse, R41 ;  /* 0x0000002920297221 */ /* 0x040fe20000000000 */
[C---:B------:R-:W-:Y:S01]  /*12b10*/  FADD R43, R32.reuse, R43 ;  /* 0x0000002b202b7221 */ /* 0x040fe20000000000 */
[C---:B------:R-:W-:Y:S01]  /*12b20*/  FADD R7, R32.reuse, R6 ;  /* 0x0000000620077221 */ /* 0x040fe20000000000 */
[C---:B------:R-:W-:Y:S01]  /*12b30*/  FADD R45, R32.reuse, R45 ;  /* 0x0000002d202d7221 */ /* 0x040fe20000000000 */
[C---:B0-----:R-:W-:Y:S01]  /*12b40*/  FADD R9, R32.reuse, R4 ;  /* 0x0000000420097221 */ /* 0x041fe20000000000 */
[C---:B-1----:R-:W-:Y:S01]  /*12b50*/  FADD R21, R32.reuse, R0 ;  /* 0x0000000020157221 */ /* 0x042fe20000000000 */
[C---:B------:R-:W-:Y:S01]  /*12b60*/  FADD R27, R32.reuse, R8 ;  /* 0x00000008201b7221 */ /* 0x040fe20000000000 */
[C---:B--2---:R-:W-:Y:S01]  /*12b70*/  FADD R3, R32.reuse, R10 ;  /* 0x0000000a20037221 */ /* 0x044fe20000000000 */
[C---:B------:R-:W-:Y:S01]  /*12b80*/  FADD R15, R32.reuse, R15 ;  /* 0x0000000f200f7221 */ /* 0x040fe20000000000 */
[C---:B------:R-:W-:Y:S01]  /*12b90*/  FADD R5, R32.reuse, R13 ;  /* 0x0000000d20057221 */ /* 0x040fe20000000000 */
[----:B------:R-:W-:Y:S04]  /*12ba0*/  ST.E desc[UR36][R22.64+0x1e0], R29 ;  /* 0x0001e01d16007985 */ /* 0x000fe8000c101924 */
        /* <DEDUP_REMOVED lines=11> */
[----:B------:R-:W-:Y:S01]  /*12c60*/  ST.E desc[UR36][R22.64+0x22c], R5 ;  /* 0x00022c0516007985 */ /* 0x000fe2000c101924 */
[----:B------:R-:W-:Y:S01]  /*12c70*/  FADD R11, R32, R11 ;  /* 0x0000000b200b7221 */ /* 0x000fe20000000000 */
[----:B------:R-:W-:-:S04]  /*12c80*/  MOV R13, RZ ;  /* 0x000000ff000d7202 */ /* 0x000fc80000000f00 */
[----:B------:R0:W-:Y:S02]  /*12c90*/  ST.E desc[UR36][R22.64+0x218], R11 ;  /* 0x0002180b16007985 */ /* 0x0001e4000c101924 */
[----:B0-----:R-:W-:-:S07]  /*12ca0*/  CS2R R10, SRZ ;  /* 0x00000000000a7805 */ /* 0x001fce000001ff00 */
.L_x_64:
[----:B------:R-:W-:-:S04]  /*12cb0*/  IADD3 R6, P0, PT, R22, R11, RZ ;  /* 0x0000000b16067210 */ /* 0x000fc80007f1e0ff */
[----:B------:R-:W-:-:S05]  /*12cc0*/  IADD3.X R7, PT, PT, R23, R13, RZ, P0, !PT ;  /* 0x0000000d17077210 */ /* 0x000fca00007fe4ff */
[----:B------:R-:W2:Y:S01]  /*12cd0*/  LD.E R0, desc[UR36][R6.64] ;  /* 0x0000002406007980 */ /* 0x000ea2000c101900 */
[----:B0-----:R-:W-:Y:S01]  /*12ce0*/  HFMA2 R3, -RZ, RZ, 0.96630859375, -0.0022525787353515625 ;  /* 0x3bbb989dff037431 */ /* 0x001fe200000001ff */
[----:B------:R-:W-:Y:S01]  /*12cf0*/  MOV R4, 0x437c0000 ;  /* 0x437c000000047802 */ /* 0x000fe20000000f00 */
[----:B------:R-:W-:Y:S03]  /*12d00*/  BSSY.RECONVERGENT B1, `(.L_x_51) ;  /* 0x0000015000017945 */ /* 0x000fe60003800200 */
        /* <DEDUP_REMOVED lines=16> */
.L_x_52:
[----:B------:R-:W0:Y:S02]  /*12e10*/  MUFU.RCP R3, R4 ;  /* 0x0000000400037308 */ /* 0x000e240000001000 */
[----:B0-----:R-:W-:-:S04]  /*12e20*/  FFMA R0, R4, R3, -1 ;  /* 0xbf80000004007423 */ /* 0x001fc80000000003 */
[----:B------:R-:W-:-:S04]  /*12e30*/  FADD.FTZ R0, -R0, -RZ ;  /* 0x800000ff00007221 */ /* 0x000fc80000010100 */
[----:B------:R-:W-:-:S07]  /*12e40*/  FFMA R3, R3, R0, R3 ;  /* 0x0000000003037223 */ /* 0x000fce0000000003 */
.L_x_53:
[----:B------:R-:W-:Y:S05]  /*12e50*/  BSYNC.RECONVERGENT B1 ;  /* 0x0000000000017941 */ /* 0x000fea0003800200 */
.L_x_51:
[----:B------:R-:W-:-:S04]  /*12e60*/  IADD3 R8, P0, PT, R11, R2, RZ ;  /* 0x000000020b087210 */ /* 0x000fc80007f1e0ff */
[----:B------:R-:W-:Y:S02]  /*12e70*/  IADD3.X R9, PT, PT, R13, R24, RZ, P0, !PT ;  /* 0x000000180d097210 */ /* 0x000fe400007fe4ff */
[----:B------:R-:W-:-:S03]  /*12e80*/  ISETP.NE.AND P0, PT, R10, 0x8c, PT ;  /* 0x0000008c0a00780c */ /* 0x000fc60003f05270 */
[----:B------:R0:W-:Y:S10]  /*12e90*/  ST.E desc[UR36][R8.64], R3 ;  /* 0x0000000308007985 */ /* 0x0001f4000c101924 */
[----:B------:R-:W-:Y:S05]  /*12ea0*/  @!P0 BRA `(.L_x_54) ;  /* 0x0000000400488947 */ /* 0x000fea0003800000 */
        /* <DEDUP_REMOVED lines=20> */
.L_x_56:
[----:B------:R-:W0:Y:S02]  /*12ff0*/  MUFU.RCP R3, R4 ;  /* 0x0000000400037308 */ /* 0x000e240000001000 */
[----:B0-----:R-:W-:-:S04]  /*13000*/  FFMA R0, R4, R3, -1 ;  /* 0xbf80000004007423 */ /* 0x001fc80000000003 */
[----:B------:R-:W-:-:S04]  /*13010*/  FADD.FTZ R0, -R0, -RZ ;  /* 0x800000ff00007221 */ /* 0x000fc80000010100 */
[----:B------:R-:W-:-:S07]  /*13020*/  FFMA R3, R3, R0, R3 ;  /* 0x0000000003037223 */ /* 0x000fce0000000003 */
.L_x_57:
[----:B------:R-:W-:Y:S05]  /*13030*/  BSYNC.RECONVERGENT B1 ;  /* 0x0000000000017941 */ /* 0x000fea0003800200 */
.L_x_55:
        /* <DEDUP_REMOVED lines=21> */
.L_x_59:
[----:B------:R-:W0:Y:S02]  /*13190*/  MUFU.RCP R3, R4 ;  /* 0x0000000400037308 */ /* 0x000e240000001000 */
[----:B0-----:R-:W-:-:S04]  /*131a0*/  FFMA R0, R4, R3, -1 ;  /* 0xbf80000004007423 */ /* 0x001fc80000000003 */
[----:B------:R-:W-:-:S04]  /*131b0*/  FADD.FTZ R0, -R0, -RZ ;  /* 0x800000ff00007221 */ /* 0x000fc80000010100 */
[----:B------:R-:W-:-:S07]  /*131c0*/  FFMA R3, R3, R0, R3 ;  /* 0x0000000003037223 */ /* 0x000fce0000000003 */
.L_x_60:
[----:B------:R-:W-:Y:S05]  /*131d0*/  BSYNC.RECONVERGENT B1 ;  /* 0x0000000000017941 */ /* 0x000fea0003800200 */
.L_x_58:
        /* <DEDUP_REMOVED lines=21> */
.L_x_62:
[----:B------:R-:W0:Y:S02]  /*13330*/  MUFU.RCP R3, R4 ;  /* 0x0000000400037308 */ /* 0x000e240000001000 */
[----:B0-----:R-:W-:-:S04]  /*13340*/  FFMA R0, R4, R3, -1 ;  /* 0xbf80000004007423 */ /* 0x001fc80000000003 */
[----:B------:R-:W-:-:S04]  /*13350*/  FADD.FTZ R0, -R0, -RZ ;  /* 0x800000ff00007221 */ /* 0x000fc80000010100 */
[----:B------:R-:W-:-:S07]  /*13360*/  FFMA R3, R3, R0, R3 ;  /* 0x0000000003037223 */ /* 0x000fce0000000003 */
.L_x_63:
[----:B------:R-:W-:Y:S05]  /*13370*/  BSYNC.RECONVERGENT B1 ;  /* 0x0000000000017941 */ /* 0x000fea0003800200 */
.L_x_61:
[----:B------:R0:W-:Y:S01]  /*13380*/  ST.E desc[UR36][R8.64+0xc], R3 ;  /* 0x00000c0308007985 */ /* 0x0001e2000c101924 */
[----:B------:R-:W-:Y:S02]  /*13390*/  IADD3 R11, P0, PT, R11, 0x10, RZ ;  /* 0x000000100b0b7810 */ /* 0x000fe40007f1e0ff */
[----:B------:R-:W-:Y:S02]  /*133a0*/  IADD3 R10, PT, PT, R10, 0x4, RZ ;  /* 0x000000040a0a7810 */ /* 0x000fe40007ffe0ff */
[----:B------:R-:W-:Y:S01]  /*133b0*/  IADD3.X R13, PT, PT, RZ, R13, RZ, P0, !PT ;  /* 0x0000000dff0d7210 */ /* 0x000fe200007fe4ff */
[----:B------:R-:W-:Y:S08]  /*133c0*/  BRA `(.L_x_64) ;  /* 0xfffffff800387947 */ /* 0x000ff0000383ffff */
.L_x_54:
[----:B------:R-:W-:Y:S05]  /*133d0*/  BSYNC.RECONVERGENT B0 ;  /* 0x0000000000007941 */ /* 0x000fea0003800200 */
.L_x_50:
[----:B------:R-:W-:Y:S01]  /*133e0*/  HFMA2 R0, -RZ, RZ, 0, 0 ;  /* 0x00000000ff007431 */ /* 0x000fe200000001ff */
[----:B------:R-:W-:Y:S01]  /*133f0*/  BSSY.RECONVERGENT B0, `(.L_x_65) ;  /* 0x0000021000007945 */ /* 0x000fe20003800200 */
[----:B------:R-:W-:Y:S01]  /*13400*/  HFMA2 R11, -RZ, RZ, 0, 0 ;  /* 0x00000000ff0b7431 */ /* 0x000fe200000001ff */
[----:B0-----:R-:W-:-:S07]  /*13410*/  MOV R9, RZ ;  /* 0x000000ff00097202 */ /* 0x001fce0000000f00 */
.L_x_67:
[----:B------:R-:W-:-:S04]  /*13420*/  IADD3 R4, P0, PT, R9, R2, RZ ;  /* 0x0000000209047210 */ /* 0x000fc80007f1e0ff */
[----:B------:R-:W-:-:S05]  /*13430*/  IADD3.X R5, PT, PT, R11, R24, RZ, P0, !PT ;  /* 0x000000180b057210 */ /* 0x000fca00007fe4ff */
[----:B0-----:R-:W2:Y:S01]  /*13440*/  LD.E R3, desc[UR36][R4.64] ;  /* 0x0000002404037980 */ /* 0x001ea2000c101900 */
[----:B------:R-:W-:-:S04]  /*13450*/  IADD3 R6, P1, PT, R16, R9, RZ ;  /* 0x0000000910067210 */ /* 0x000fc80007f3e0ff */
[----:B------:R-:W-:Y:S02]  /*13460*/  IADD3.X R7, PT, PT, R17, R11, RZ, P1, !PT ;  /* 0x0000000b11077210 */ /* 0x000fe40000ffe4ff */
[----:B--2---:R-:W-:-:S13]  /*13470*/  FSETP.GTU.AND P0, PT, R3, 0.5, PT ;  /* 0x3f0000000300780b */ /* 0x004fda0003f0c000 */
[----:B------:R-:W-:Y:S01]  /*13480*/  @P0 MOV R3, 0x3f800000 ;  /* 0x3f80000000030802 */ /* 0x000fe20000000f00 */
[----:B------:R0:W-:Y:S04]  /*13490*/  @!P0 ST.E desc[UR36][R6.64], RZ ;  /* 0x000000ff06008985 */ /* 0x0001e8000c101924 */
[----:B------:R0:W-:Y:S01]  /*134a0*/  @P0 ST.E desc[UR36][R6.64], R3 ;  /* 0x0000000306000985 */ /* 0x0001e2000c101924 */
[----:B------:R-:W-:-:S13]  /*134b0*/  ISETP.NE.AND P0, PT, R0, 0x8c, PT ;  /* 0x0000008c0000780c */ /* 0x000fda0003f05270 */
[----:B0-----:R-:W-:Y:S05]  /*134c0*/  @!P0 BRA `(.L_x_66) ;  /* 0x00000000004c8947 */ /* 0x001fea0003800000 */
[----:B------:R-:W2:Y:S02]  /*134d0*/  LD.E R3, desc[UR36][R4.64+0x4] ;  /* 0x0000042404037980 */ /* 0x000ea4000c101900 */
[----:B--2---:R-:W-:-:S13]  /*134e0*/  FSETP.GTU.AND P0, PT, R3, 0.5, PT ;  /* 0x3f0000000300780b */ /* 0x004fda0003f0c000 */
[----:B------:R-:W-:Y:S01]  /*134f0*/  @P0 MOV R13, 0x3f800000 ;  /* 0x3f800000000d0802 */ /* 0x000fe20000000f00 */
[----:B------:R0:W-:Y:S04]  /*13500*/  @!P0 ST.E desc[UR36][R6.64+0x4], RZ ;  /* 0x000004ff06008985 */ /* 0x0001e8000c101924 */
[----:B------:R0:W-:Y:S04]  /*13510*/  @P0 ST.E desc[UR36][R6.64+0x4], R13 ;  /* 0x0000040d06000985 */ /* 0x0001e8000c101924 */
[----:B------:R-:W2:Y:S02]  /*13520*/  LD.E R3, desc[UR36][R4.64+0x8] ;  /* 0x0000082404037980 */ /* 0x000ea4000c101900 */
[----:B--2---:R-:W-:-:S13]  /*13530*/  FSETP.GTU.AND P0, PT, R3, 0.5, PT ;  /* 0x3f0000000300780b */ /* 0x004fda0003f0c000 */
[----:B------:R-:W-:Y:S01]  /*13540*/  @P0 MOV R15, 0x3f800000 ;  /* 0x3f800000000f0802 */ /* 0x000fe20000000f00 */
[----:B------:R0:W-:Y:S04]  /*13550*/  @!P0 ST.E desc[UR36][R6.64+0x8], RZ ;  /* 0x000008ff06008985 */ /* 0x0001e8000c101924 */
[----:B------:R0:W-:Y:S04]  /*13560*/  @P0 ST.E desc[UR36][R6.64+0x8], R15 ;  /* 0x0000080f06000985 */ /* 0x0001e8000c101924 */
[----:B------:R-:W2:Y:S01]  /*13570*/  LD.E R3, desc[UR36][R4.64+0xc] ;  /* 0x00000c2404037980 */ /* 0x000ea2000c101900 */
[----:B------:R-:W-:-:S02]  /*13580*/  IADD3 R0, PT, PT, R0, 0x4, RZ ;  /* 0x0000000400007810 */ /* 0x000fc40007ffe0ff */
[----:B--2---:R-:W-:-:S13]  /*13590*/  FSETP.GTU.AND P0, PT, R3, 0.5, PT ;  /* 0x3f0000000300780b */ /* 0x004fda0003f0c000 */
[----:B------:R-:W-:Y:S01]  /*135a0*/  @P0 MOV R3, 0x3f800000 ;  /* 0x3f80000000030802 */ /* 0x000fe20000000f00 */
[----:B------:R0:W-:Y:S04]  /*135b0*/  @!P0 ST.E desc[UR36][R6.64+0xc], RZ ;  /* 0x00000cff06008985 */ /* 0x0001e8000c101924 */
[----:B------:R0:W-:Y:S01]  /*135c0*/  @P0 ST.E desc[UR36][R6.64+0xc], R3 ;  /* 0x00000c0306000985 */ /* 0x0001e2000c101924 */
[----:B------:R-:W-:-:S04]  /*135d0*/  IADD3 R9, P0, PT, R9, 0x10, RZ ;  /* 0x0000001009097810 */ /* 0x000fc80007f1e0ff */
[----:B------:R-:W-:Y:S01]  /*135e0*/  IADD3.X R11, PT, PT, RZ, R11, RZ, P0, !PT ;  /* 0x0000000bff0b7210 */ /* 0x000fe200007fe4ff */
[----:B------:R-:W-:Y:S08]  /*135f0*/  BRA `(.L_x_67) ;  /* 0xfffffffc00887947 */ /* 0x000ff0000383ffff */
.L_x_66:
[----:B------:R-:W-:Y:S05]  /*13600*/  BSYNC.RECONVERGENT B0 ;  /* 0x0000000000007941 */ /* 0x000fea0003800200 */
.L_x_65:
[----:B------:R-:W-:Y:S02]  /*13610*/  MOV R25, 0x8 ;  /* 0x0000000800197802 */ /* 0x000fe40000000f00 */
[----:B------:R-:W-:Y:S02]  /*13620*/  MOV R5, R23 ;  /* 0x0000001700057202 */ /* 0x000fe40000000f00 */
[----:B------:R0:W1:Y:S01]  /*13630*/  LDC.64 R6, c[0x4][R25] ;  /* 0x0100000019067b82 */ /* 0x0000620000000a00 */
[----:B------:R-:W-:-:S07]  /*13640*/  MOV R4, R22 ;  /* 0x0000001600047202 */ /* 0x000fce0000000f00 */
[----:B------:R-:W-:-:S07]  /*13650*/  LEPC R20, `(.L_x_68) ;  /* 0x000000001014794e */ /* 0x000fce0000000000 */
[----:B01----:R-:W-:Y:S05]  /*13660*/  CALL.ABS.NOINC R6 ;  /* 0x0000000006007343 */ /* 0x003fea0003c00000 */
.L_x_68:
[----:B------:R0:W1:Y:S01]  /*13670*/  LDC.64 R6, c[0x4][R25] ;  /* 0x0100000019067b82 */ /* 0x0000620000000a00 */
[----:B------:R-:W-:Y:S02]  /*13680*/  MOV R4, R2 ;  /* 0x0000000200047202 */ /* 0x000fe40000000f00 */
[----:B------:R-:W-:-:S07]  /*13690*/  MOV R5, R24 ;  /* 0x0000001800057202 */ /* 0x000fce0000000f00 */
[----:B------:R-:W-:-:S07]  /*136a0*/  LEPC R20, `(.L_x_69) ;  /* 0x000000001014794e */ /* 0x000fce0000000000 */
[----:B01----:R-:W-:Y:S05]  /*136b0*/  CALL.ABS.NOINC R6 ;  /* 0x0000000006007343 */ /* 0x003fea0003c00000 */
.L_x_69:
[----:B------:R-:W0:Y:S01]  /*136c0*/  LDC.64 R4, c[0x0][0x3b0] ;  /* 0x0000ec00ff047b82 */ /* 0x000e220000000a00 */
[----:B------:R-:W2:Y:S04]  /*136d0*/  LD.E R6, desc[UR36][R16.64+0x4] ;  /* 0x0000042410067980 */ /* 0x000ea8000c101900 */
[----:B------:R-:W3:Y:S03]  /*136e0*/  LD.E R8, desc[UR36][R16.64+0x8] ;  /* 0x0000082410087980 */ /* 0x000ee6000c101900 */
[----:B------:R-:W1:Y:S01]  /*136f0*/  LDC.64 R2, c[0x0][0x3b0] ;  /* 0x0000ec00ff027b82 */ /* 0x000e620000000a00 */
[----:B------:R-:W4:Y:S04]  /*13700*/  LD.E R0, desc[UR36][R16.64] ;  /* 0x0000002410007980 */ /* 0x000f28000c101900 */
[----:B------:R-:W5:Y:S04]  /*13710*/  LD.E R10, desc[UR36][R16.64+0xc] ;  /* 0x00000c24100a7980 */ /* 0x000f68000c101900 */
[----:B------:R-:W4:Y:S04]  /*13720*/  LD.E R12, desc[UR36][R16.64+0x10] ;  /* 0x00001024100c7980 */ /* 0x000f28000c101900 */
[----:B------:R-:W4:Y:S04]  /*13730*/  LD.E R14, desc[UR36][R16.64+0x14] ;  /* 0x00001424100e7980 */ /* 0x000f28000c101900 */
[----:B0-----:R-:W2:Y:S04]  /*13740*/  LDG.E R9, desc[UR36][R4.64+0x4] ;  /* 0x0000042404097981 */ /* 0x001ea8000c1e1900 */
[----:B------:R-:W3:Y:S04]  /*13750*/  LDG.E R11, desc[UR36][R4.64+0x8] ;  /* 0x00000824040b7981 */ /* 0x000ee8000c1e1900 */
[----:B------:R-:W5:Y:S04]  /*13760*/  LDG.E R13, desc[UR36][R4.64+0xc] ;  /* 0x00000c24040d7981 */ /* 0x000f68000c1e1900 */
[----:B-1----:R-:W4:Y:S04]  /*13770*/  LDG.E R7, desc[UR36][R2.64] ;  /* 0x0000002402077981 */ /* 0x002f28000c1e1900 */
[----:B------:R-:W4:Y:S04]  /*13780*/  LDG.E R15, desc[UR36][R2.64+0x10] ;  /* 0x00001024020f7981 */ /* 0x000f28000c1e1900 */
[----:B------:R-:W4:Y:S04]  /*13790*/  LDG.E R21, desc[UR36][R2.64+0x14] ;  /* 0x0000142402157981 */ /* 0x000f28000c1e1900 */
[----:B------:R-:W4:Y:S04]  /*137a0*/  LD.E R20, desc[UR36][R16.64+0x18] ;  /* 0x0000182410147980 */ /* 0x000f28000c101900 */
        /* <DEDUP_REMOVED lines=11> */
[----:B------:R0:W4:Y:S04]  /*13860*/  LDG.E R35, desc[UR36][R2.64+0x30] ;  /* 0x0000302402237981 */ /* 0x000128000c1e1900 */
[----:B------:R-:W4:Y:S01]  /*13870*/  LD.E R30, desc[UR36][R16.64+0x30] ;  /* 0x00003024101e7980 */ /* 0x000f22000c101900 */
[----:B0-----:R-:W0:Y:S01]  /*13880*/  LDC.64 R2, c[0x0][0x3b0] ;  /* 0x0000ec00ff027b82 */ /* 0x001e220000000a00 */
[----:B------:R-:W-:Y:S01]  /*13890*/  BSSY.RECONVERGENT B0, `(.L_x_70) ;  /* 0x00000ae000007945 */ /* 0x000fe20003800200 */
[----:B--2---:R-:W-:-:S02]  /*138a0*/  FSETP.NEU.AND P0, PT, R6, R9, PT ;  /* 0x000000090600720b */ /* 0x004fc40003f0d000 */
[----:B---3--:R-:W-:Y:S02]  /*138b0*/  FSETP.NEU.AND P1, PT, R8, R11, PT ;  /* 0x0000000b0800720b */ /* 0x008fe40003f2d000 */
[----:B-----5:R-:W-:Y:S02]  /*138c0*/  FSETP.NEU.AND P2, PT, R10, R13, PT ;  /* 0x0000000d0a00720b */ /* 0x020fe40003f4d000 */
[----:B----4-:R-:W-:Y:S02]  /*138d0*/  FSET.BF.EQ.AND R0, R0, R7, PT ;  /* 0x000000070000720a */ /* 0x010fe40003802000 */
[----:B------:R-:W-:-:S05]  /*138e0*/  FSETP.NEU.AND P3, PT, R12, R15, PT ;  /* 0x0000000f0c00720b */ /* 0x000fca0003f6d000 */
[----:B------:R-:W-:Y:S01]  /*138f0*/  @!P0 FADD R0, R0, 1 ;  /* 0x3f80000000008421 */ /* 0x000fe20000000000 */
[----:B------:R-:W-:-:S03]  /*13900*/  FSETP.NEU.AND P0, PT, R14, R21, PT ;  /* 0x000000150e00720b */ /* 0x000fc60003f0d000 */
[----:B------:R-:W-:-:S04]  /*13910*/  @!P1 FADD R0, R0, 1 ;  /* 0x3f80000000009421 */ /* 0x000fc80000000000 */
[----:B------:R-:W-:Y:S01]  /*13920*/  @!P2 FADD R0, R0, 1 ;  /* 0x3f8000000000a421 */ /* 0x000fe20000000000 */
[----:B------:R-:W-:-:S03]  /*13930*/  FSETP.NEU.AND P1, PT, R20, R23, PT ;  /* 0x000000171400720b */ /* 0x000fc60003f2d000 */
[----:B------:R-:W-:Y:S01]  /*13940*/  @!P3 FADD R0, R0, 1 ;  /* 0x3f8000000000b421 */ /* 0x000fe20000000000 */
[----:B------:R-:W-:-:S03]  /*13950*/  FSETP.NEU.AND P2, PT, R22, R5, PT ;  /* 0x000000051600720b */ /* 0x000fc60003f4d000 */
[----:B------:R-:W-:Y:S01]  /*13960*/  @!P0 FADD R0, R0, 1 ;  /* 0x3f80000000008421 */ /* 0x000fe20000000000 */
[----:B------:R-:W-:-:S05]  /*13970*/  FSETP.NEU.AND P3, PT, R4, R25, PT ;  /* 0x000000190400720b */ /* 0x000fca0003f6d000 */
        /* <DEDUP_REMOVED lines=9> */
[----:B------:R-:W-:Y:S02]  /*13a10*/  IADD3 R10, P0, PT, R16, 0x30, RZ ;  /* 0x00000030100a7810 */ /* 0x000fe40007f1e0ff */
[----:B0-----:R-:W-:Y:S01]  /*13a20*/  IADD3 R12, P1, PT, R2, 0x30, RZ ;  /* 0x00000030020c7810 */ /* 0x001fe20007f3e0ff */
[----:B------:R-:W-:Y:S01]  /*13a30*/  @!P2 FADD R0, R0, 1 ;  /* 0x3f8000000000a421 */ /* 0x000fe20000000000 */
[----:B------:R-:W-:Y:S02]  /*13a40*/  HFMA2 R29, -RZ, RZ, 0, 7.152557373046875e-07 ;  /* 0x0000000cff1d7431 */ /* 0x000fe400000001ff */
[----:B------:R-:W-:Y:S01]  /*13a50*/  HFMA2 R8, -RZ, RZ, 0, 0 ;  /* 0x00000000ff087431 */ /* 0x000fe200000001ff */
[----:B------:R-:W-:Y:S02]  /*13a60*/  MOV R9, 0x30 ;  /* 0x0000003000097802 */ /* 0x000fe40000000f00 */
[----:B------:R-:W-:Y:S01]  /*13a70*/  IADD3.X R11, PT, PT, RZ, R17, RZ, P0, !PT ;  /* 0x00000011ff0b7210 */ /* 0x000fe200007fe4ff */
[----:B------:R-:W-:Y:S01]  /*13a80*/  @!P3 FADD R0, R0, 1 ;  /* 0x3f8000000000b421 */ /* 0x000fe20000000000 */
[----:B------:R-:W-:-:S07]  /*13a90*/  IADD3.X R13, PT, PT, RZ, R3, RZ, P1, !PT ;  /* 0x00000003ff0d7210 */ /* 0x000fce0000ffe4ff */
.L_x_71:
[----:B------:R-:W2:Y:S04]  /*13aa0*/  LD.E R20, desc[UR36][R10.64+0x8] ;  /* 0x000008240a147980 */ /* 0x000ea8000c101900 */
[----:B------:R-:W2:Y:S04]  /*13ab0*/  LDG.E R21, desc[UR36][R12.64+0x8] ;  /* 0x000008240c157981 */ /* 0x000ea8000c1e1900 */
[----:B------:R-:W3:Y:S04]  /*13ac0*/  LD.E R22, desc[UR36][R10.64+0xc] ;  /* 0x00000c240a167980 */ /* 0x000ee8000c101900 */
[----:B------:R-:W3:Y:S04]  /*13ad0*/  LDG.E R23, desc[UR36][R12.64+0xc] ;  /* 0x00000c240c177981 */ /* 0x000ee8000c1e1900 */
[----:B------:R-:W4:Y:S04]  /*13ae0*/  LD.E R14, desc[UR36][R10.64+0x4] ;  /* 0x000004240a0e7980 */ /* 0x000f28000c101900 */
[----:B------:R-:W4:Y:S01]  /*13af0*/  LDG.E R15, desc[UR36][R12.64+0x4] ;  /* 0x000004240c0f7981 */ /* 0x000f22000c1e1900 */
[----:B------:R-:W-:-:S02]  /*13b00*/  IADD3 R4, P0, PT, R16, R9, RZ ;  /* 0x0000000910047210 */ /* 0x000fc40007f1e0ff */
[----:B------:R-:W-:Y:S02]  /*13b10*/  IADD3 R6, P1, PT, R9, R2, RZ ;  /* 0x0000000209067210 */ /* 0x000fe40007f3e0ff */
[----:B------:R-:W-:Y:S02]  /*13b20*/  IADD3.X R5, PT, PT, R17, R8, RZ, P0, !PT ;  /* 0x0000000811057210 */ /* 0x000fe400007fe4ff */
[----:B------:R-:W-:-:S03]  /*13b30*/  IADD3.X R7, PT, PT, R8, R3, RZ, P1, !PT ;  /* 0x0000000308077210 */ /* 0x000fc60000ffe4ff */
[----:B------:R-:W5:Y:S04]  /*13b40*/  LD.E R28, desc[UR36][R4.64+0x18] ;  /* 0x00001824041c7980 */ /* 0x000f68000c101900 */
[----:B------:R-:W5:Y:S04]  /*13b50*/  LDG.E R11, desc[UR36][R6.64+0x18] ;  /* 0x00001824060b7981 */ /* 0x000f68000c1e1900 */
[----:B------:R-:W5:Y:S04]  /*13b60*/  LD.E R10, desc[UR36][R4.64+0x1c] ;  /* 0x00001c24040a7980 */ /* 0x000f68000c101900 */
[----:B------:R-:W5:Y:S04]  /*13b70*/  LDG.E R13, desc[UR36][R6.64+0x1c] ;  /* 0x00001c24060d7981 */ /* 0x000f68000c1e1900 */
[----:B------:R-:W5:Y:S04]  /*13b80*/  LD.E R12, desc[UR36][R4.64+0x20] ;  /* 0x00002024040c7980 */ /* 0x000f68000c101900 */
[----:B------:R-:W5:Y:S04]  /*13b90*/  LD.E R24, desc[UR36][R4.64+0x10] ;  /* 0x0000102404187980 */ /* 0x000f68000c101900 */
[----:B------:R-:W5:Y:S04]  /*13ba0*/  LDG.E R25, desc[UR36][R6.64+0x10] ;  /* 0x0000102406197981 */ /* 0x000f68000c1e1900 */
[----:B------:R-:W5:Y:S04]  /*13bb0*/  LD.E R26, desc[UR36][R4.64+0x14] ;  /* 0x00001424041a7980 */ /* 0x000f68000c101900 */
[----:B------:R-:W5:Y:S04]  /*13bc0*/  LDG.E R27, desc[UR36][R6.64+0x14] ;  /* 0x00001424061b7981 */ /* 0x000f68000c1e1900 */
[----:B------:R-:W5:Y:S04]  /*13bd0*/  LDG.E R31, desc[UR36][R6.64+0x64] ;  /* 0x00006424061f7981 */ /* 0x000f68000c1e1900 */
[----:B------:R-:W5:Y:S04]  /*13be0*/  LDG.E R35, desc[UR36][R6.64+0x68] ;  /* 0x0000682406237981 */ /* 0x000f68000c1e1900 */
[----:B------:R-:W5:Y:S04]  /*13bf0*/  LD.E R30, desc[UR36][R4.64+0x6c] ;  /* 0x00006c24041e7980 */ /* 0x000f68000c101900 */
[----:B------:R-:W5:Y:S04]  /*13c00*/  LDG.E R37, desc[UR36][R6.64+0x6c] ;  /* 0x00006c2406257981 */ /* 0x000f68000c1e1900 */
[----:B------:R-:W5:Y:S01]  /*13c10*/  LDG.E R32, desc[UR36][R6.64+0x70] ;  /* 0x0000702406207981 */ /* 0x000f62000c1e1900 */
[----:B--2---:R-:W-:-:S03]  /*13c20*/  FSETP.NEU.AND P6, PT, R20, R21, PT ;  /* 0x000000151400720b */ /* 0x004fc60003fcd000 */
[----:B------:R-:W2:Y:S04]  /*13c30*/  LD.E R20, desc[UR36][R4.64+0x28] ;  /* 0x0000282404147980 */ /* 0x000ea8000c101900 */
[----:B------:R-:W2:Y:S01]  /*13c40*/  LDG.E R21, desc[UR36][R6.64+0x24] ;  /* 0x0000242406157981 */ /* 0x000ea2000c1e1900 */
[----:B---3--:R-:W-:-:S03]  /*13c50*/  FSETP.NEU.AND P0, PT, R22, R23, PT ;  /* 0x000000171600720b */ /* 0x008fc60003f0d000 */
[----:B------:R-:W2:Y:S04]  /*13c60*/  LDG.E R23, desc[UR36][R6.64+0x28] ;  /* 0x0000282406177981 */ /* 0x000ea8000c1e1900 */
[----:B------:R-:W3:Y:S01]  /*13c70*/  LDG.E R22, desc[UR36][R6.64+0x2c] ;  /* 0x00002c2406167981 */ /* 0x000ee2000c1e1900 */
[----:B----4-:R-:W-:-:S03]  /*13c80*/  FSETP.NEU.AND P5, PT, R14, R15, PT ;  /* 0x0000000f0e00720b */ /* 0x010fc60003fad000 */
[----:B------:R-:W4:Y:S04]  /*13c90*/  LDG.E R15, desc[UR36][R6.64+0x20] ;  /* 0x00002024060f7981 */ /* 0x000f28000c1e1900 */
[----:B------:R-:W3:Y:S01]  /*13ca0*/  LD.E R14, desc[UR36][R4.64+0x24] ;  /* 0x00002424040e7980 */ /* 0x000ee2000c101900 */
[----:B-----5:R-:W-:-:S03]  /*13cb0*/  FSETP.NEU.AND P3, PT, R28, R11, PT ;  /* 0x0000000b1c00720b */ /* 0x020fc60003f6d000 */
[----:B------:R-:W5:Y:S02]  /*13cc0*/  LD.E R11, desc[UR36][R4.64+0x2c] ;  /* 0x00002c24040b7980 */ /* 0x000f64000c101900 */
[----:B------:R-:W-:Y:S02]  /*13cd0*/  @!P5 FADD R0, R0, 1 ;  /* 0x3f8000000000d421 */ /* 0x000fe40000000000 */
[----:B------:R-:W5:Y:S01]  /*13ce0*/  LD.E R28, desc[UR36][R4.64+0x68] ;  /* 0x00006824041c7980 */ /* 0x000f62000c101900 */
[----:B------:R-:W-:-:S03]  /*13cf0*/  FSETP.NEU.AND P4, PT, R10, R13, PT ;  /* 0x0000000d0a00720b */ /* 0x000fc60003f8d000 */
[----:B------:R-:W5:Y:S04]  /*13d00*/  LD.E R10, desc[UR36][R4.64+0x30] ;  /* 0x00003024040a7980 */ /* 0x000f68000c101900 */
[----:B------:R-:W5:Y:S01]  /*13d10*/  LDG.E R13, desc[UR36][R6.64+0x30] ;  /* 0x00003024060d7981 */ /* 0x000f62000c1e1900 */
[----:B------:R-:W-:-:S04]  /*13d20*/  @!P6 FADD R0, R0, 1 ;  /* 0x3f8000000000e421 */ /* 0x000fc80000000000 */
[----:B------:R-:W-:Y:S01]  /*13d30*/  @!P0 FADD R0, R0, 1 ;  /* 0x3f80000000008421 */ /* 0x000fe20000000000 */
[----:B--2---:R-:W-:Y:S02]  /*13d40*/  FSETP.NEU.AND P0, PT, R20, R23, PT ;  /* 0x000000171400720b */ /* 0x004fe40003f0d000 */
[----:B------:R-:W2:Y:S04]  /*13d50*/  LD.E R20, desc[UR36][R4.64+0x40] ;  /* 0x0000402404147980 */ /* 0x000ea8000c101900 */
[----:B------:R-:W2:Y:S01]  /*13d60*/  LDG.E R23, desc[UR36][R6.64+0x40] ;  /* 0x0000402406177981 */ /* 0x000ea2000c1e1900 */
[----:B----4-:R-:W-:-:S03]  /*13d70*/  FSETP.NEU.AND P5, PT, R12, R15, PT ;  /* 0x0000000f0c00720b */ /* 0x010fc60003fad000 */
[----:B------:R-:W4:Y:S04]  /*13d80*/  LD.E R12, desc[UR36][R4.64+0x38] ;  /* 0x00003824040c7980 */ /* 0x000f28000c101900 */
[----:B------:R-:W4:Y:S01]  /*13d90*/  LDG.E R15, desc[UR36][R6.64+0x38] ;  /* 0x00003824060f7981 */ /* 0x000f22000c1e1900 */
[----:B---3--:R-:W-:-:S03]  /*13da0*/  FSETP.NEU.AND P6, PT, R14, R21, PT ;  /* 0x000000150e00720b */ /* 0x008fc60003fcd000 */
[----:B------:R-:W3:Y:S04]  /*13db0*/  LD.E R14, desc[UR36][R4.64+0x3c] ;  /* 0x00003c24040e7980 */ /* 0x000ee8000c101900 */
[----:B------:R-:W3:Y:S01]  /*13dc0*/  LDG.E R21, desc[UR36][R6.64+0x3c] ;  /* 0x00003c2406157981 */ /* 0x000ee2000c1e1900 */
[----:B------:R-:W-:Y:S02]  /*13dd0*/  FSETP.NEU.AND P1, PT, R24, R25, PT ;  /* 0x000000191800720b */ /* 0x000fe40003f2d000 */
[----:B------:R-:W-:Y:S01]  /*13de0*/  FSETP.NEU.AND P2, PT, R26, R27, PT ;  /* 0x0000001b1a00720b */ /* 0x000fe20003f4d000 */
[----:B------:R-:W3:Y:S04]  /*13df0*/  LD.E R24, desc[UR36][R4.64+0x34] ;  /* 0x0000342404187980 */ /* 0x000ee8000c101900 */
[----:B------:R-:W3:Y:S04]  /*13e00*/  LDG.E R25, desc[UR36][R6.64+0x34] ;  /* 0x0000342406197981 */ /* 0x000ee8000c1e1900 */
[----:B------:R-:W3:Y:S02]  /*13e10*/  LD.E R26, desc[UR36][R4.64+0x44] ;  /* 0x00004424041a7980 */ /* 0x000ee4000c101900 */
[----:B------:R-:W-:-:S02]  /*13e20*/  @!P1 FADD R0, R0, 1 ;  /* 0x3f80000000009421 */ /* 0x000fc40000000000 */
[----:B------:R-:W3:Y:S02]  /*13e30*/  LDG.E R27, desc[UR36][R6.64+0x44] ;  /* 0x00004424061b7981 */ /* 0x000ee4000c1e1900 */
[----:B------:R-:W-:Y:S01]  /*13e40*/  @!P2 FADD R0, R0, 1 ;  /* 0x3f8000000000a421 */ /* 0x000fe20000000000 */
[----:B-----5:R-:W-:Y:S02]  /*13e50*/  FSETP.NEU.AND P1, PT, R11, R22, PT ;  /* 0x000000160b00720b */ /* 0x020fe40003f2d000 */
[----:B------:R-:W-:Y:S01]  /*13e60*/  FSETP.NEU.AND P2, PT, R10, R13, PT ;  /* 0x0000000d0a00720b */ /* 0x000fe20003f4d000 */
[----:B------:R-:W-:Y:S01]  /*13e70*/  @!P3 FADD R0, R0, 1 ;  /* 0x3f8000000000b421 */ /* 0x000fe20000000000 */
[----:B------:R-:W5:Y:S04]  /*13e80*/  LD.E R13, desc[UR36][R4.64+0x4c] ;  /* 0x00004c24040d7980 */ /* 0x000f68000c101900 */
[----:B------:R-:W5:Y:S01]  /*13e90*/  LDG.E R22, desc[UR36][R6.64+0x4c] ;  /* 0x00004c2406167981 */ /* 0x000f62000c1e1900 */
[----:B------:R-:W-:-:S03]  /*13ea0*/  @!P4 FADD R0, R0, 1 ;  /* 0x3f8000000000c421 */ /* 0x000fc60000000000 */
[----:B------:R-:W5:Y:S01]  /*13eb0*/  LD.E R10, desc[UR36][R4.64+0x48] ;  /* 0x00004824040a7980 */ /* 0x000f62000c101900 */
[----:B------:R-:W-:-:S03]  /*13ec0*/  @!P5 FADD R0, R0, 1 ;  /* 0x3f8000000000d421 */ /* 0x000fc60000000000 */
[----:B------:R-:W5:Y:S01]  /*13ed0*/  LDG.E R11, desc[UR36][R6.64+0x48] ;  /* 0x00004824060b7981 */ /* 0x000f62000c1e1900 */
        /* <DEDUP_REMOVED lines=10> */
[----:B------:R-:W-:Y:S01]  /*13f80*/  @!P0 FADD R0, R0, 1 ;  /* 0x3f80000000008421 */ /* 0x000fe20000000000 */
[----:B------:R-:W-:Y:S02]  /*13f90*/  FSETP.NEU.AND P3, PT, R24, R25, PT ;  /* 0x000000191800720b */ /* 0x000fe40003f6d000 */
[----:B------:R-:W3:Y:S01]  /*13fa0*/  LD.E R24, desc[UR36][R4.64+0x5c] ;  /* 0x00005c2404187980 */ /* 0x000ee2000c101900 */
[----:B------:R-:W-:-:S03]  /*13fb0*/  @!P1 FADD R0, R0, 1 ;  /* 0x3f80000000009421 */ /* 0x000fc60000000000 */
[----:B------:R-:W3:Y:S01]  /*13fc0*/  LDG.E R25, desc[UR36][R6.64+0x5c] ;  /* 0x00005c2406197981 */ /* 0x000ee2000c1e1900 */
[----:B------:R-:W-:-:S03]  /*13fd0*/  FSETP.NEU.AND P0, PT, R26, R27, PT ;  /* 0x0000001b1a00720b */ /* 0x000fc60003f0d000 */
[----:B------:R-:W3:Y:S01]  /*13fe0*/  LD.E R26, desc[UR36][R4.64+0x60] ;  /* 0x00006024041a7980 */ /* 0x000ee2000c101900 */
[----:B------:R-:W-:-:S03]  /*13ff0*/  @!P2 FADD R0, R0, 1 ;  /* 0x3f8000000000a421 */ /* 0x000fc60000000000 */
[----:B------:R-:W3:Y:S01]  /*14000*/  LDG.E R27, desc[UR36][R6.64+0x60] ;  /* 0x00006024061b7981 */ /* 0x000ee2000c1e1900 */
[----:B------:R-:W-:Y:S01]  /*14010*/  @!P3 FADD R0, R0, 1 ;  /* 0x3f8000000000b421 */ /* 0x000fe20000000000 */
[----:B-----5:R-:W-:Y:S02]  /*14020*/  FSETP.NEU.AND P2, PT, R13, R22, PT ;  /* 0x000000160d00720b */ /* 0x020fe40003f4d000 */
[----:B------:R-:W5:Y:S01]  /*14030*/  LD.E R22, desc[UR36][R4.64+0x64] ;  /* 0x0000642404167980 */ /* 0x000f62000c101900 */
[----:B------:R-:W-:-:S03]  /*14040*/  @!P4 FADD R0, R0, 1 ;  /* 0x3f8000000000c421 */ /* 0x000fc60000000000 */
[----:B------:R-:W5:Y:S01]  /*14050*/  LDG.E R13, desc[UR36][R6.64+0x78] ;  /* 0x00007824060d7981 */ /* 0x000f62000c1e1900 */
[----:B------:R-:W-:Y:S01]  /*14060*/  @!P5 FADD R0, R0, 1 ;  /* 0x3f8000000000d421 */ /* 0x000fe20000000000 */
[----:B------:R-:W-:Y:S02]  /*14070*/  FSETP.NEU.AND P1, PT, R10, R11, PT ;  /* 0x0000000b0a00720b */ /* 0x000fe40003f2d000 */
[----:B------:R-:W5:Y:S04]  /*14080*/  LD.E R10, desc[UR36][R4.64+0x74] ;  /* 0x00007424040a7980 */ /* 0x000f68000c101900 */
[----:B------:R-:W5:Y:S01]  /*14090*/  LDG.E R11, desc[UR36][R6.64+0x74] ;  /* 0x00007424060b7981 */ /* 0x000f62000c1e1900 */
[----:B--2---:R-:W-:-:S03]  /*140a0*/  FSETP.NEU.AND P5, PT, R20, R23, PT ;  /* 0x000000171400720b */ /* 0x004fc60003fad000 */
[----:B------:R-:W2:Y:S04]  /*140b0*/  LD.E R23, desc[UR36][R4.64+0x70] ;  /* 0x0000702404177980 */ /* 0x000ea8000c101900 */
[----:B------:R-:W2:Y:S01]  /*140c0*/  LD.E R20, desc[UR36][R4.64+0x80] ;  /* 0x0000802404147980 */ /* 0x000ea2000c101900 */
[----:B----4-:R-:W-:-:S03]  /*140d0*/  FSETP.NEU.AND P3, PT, R12, R15, PT ;  /* 0x0000000f0c00720b */ /* 0x010fc60003f6d000 */
[----:B------:R-:W4:Y:S04]  /*140e0*/  LD.E R12, desc[UR36][R4.64+0x78] ;  /* 0x00007824040c7980 */ /* 0x000f28000c101900 */
[----:B------:R-:W4:Y:S01]  /*140f0*/  LDG.E R15, desc[UR36][R6.64+0x7c] ;  /* 0x00007c24060f7981 */ /* 0x000f22000c1e1900 */
[----:B---3--:R-:W-:-:S03]  /*14100*/  FSETP.NEU.AND P4, PT, R14, R21, PT ;  /* 0x000000150e00720b */ /* 0x008fc60003f8d000 */
[----:B------:R-:W3:Y:S04]  /*14110*/  LD.E R14, desc[UR36][R4.64+0x7c] ;  /* 0x00007c24040e7980 */ /* 0x000ee8000c101900 */
[----:B------:R-:W3:Y:S01]  /*14120*/  LDG.E R21, desc[UR36][R6.64+0x80] ;  /* 0x0000802406157981 */ /* 0x000ee2000c1e1900 */
[----:B------:R-:W-:-:S04]  /*14130*/  @!P6 FADD R0, R0, 1 ;  /* 0x3f8000000000e421 */ /* 0x000fc80000000000 */
[----:B------:R-:W-:-:S04]  /*14140*/  @!P0 FADD R0, R0, 1 ;  /* 0x3f80000000008421 */ /* 0x000fc80000000000 */
[----:B------:R-:W-:Y:S01]  /*14150*/  @!P1 FADD R0, R0, 1 ;  /* 0x3f80000000009421 */ /* 0x000fe20000000000 */
[----:B------:R-:W-:-:S03]  /*14160*/  FSETP.NEU.AND P6, PT, R24, R25, PT ;  /* 0x000000191800720b */ /* 0x000fc60003fcd000 */
[----:B------:R-:W-:Y:S01]  /*14170*/  @!P2 FADD R0, R0, 1 ;  /* 0x3f8000000000a421 */ /* 0x000fe20000000000 */
[----:B------:R-:W-:-:S03]  /*14180*/  FSETP.NEU.AND P0, PT, R26, R27, PT ;  /* 0x0000001b1a00720b */ /* 0x000fc60003f0d000 */
[----:B------:R-:W-:Y:S01]  /*14190*/  @!P3 FADD R0, R0, 1 ;  /* 0x3f8000000000b421 */ /* 0x000fe20000000000 */
[----:B-----5:R-:W-:-:S03]  /*141a0*/  FSETP.NEU.AND P1, PT, R22, R31, PT ;  /* 0x0000001f1600720b */ /* 0x020fc60003f2d000 */
[----:B------:R-:W-:Y:S01]  /*141b0*/  @!P4 FADD R0, R0, 1 ;  /* 0x3f8000000000c421 */ /* 0x000fe20000000000 */
[----:B------:R-:W-:-:S03]  /*141c0*/  FSETP.NEU.AND P2, PT, R28, R35, PT ;  /* 0x000000231c00720b */ /* 0x000fc60003f4d000 */
[----:B------:R-:W-:Y:S01]  /*141d0*/  @!P5 FADD R0, R0, 1 ;  /* 0x3f8000000000d421 */ /* 0x000fe20000000000 */
[----:B------:R-:W-:-:S03]  /*141e0*/  FSETP.NEU.AND P3, PT, R30, R37, PT ;  /* 0x000000251e00720b */ /* 0x000fc60003f6d000 */
[----:B------:R-:W-:-:S04]  /*141f0*/  @!P6 FADD R0, R0, 1 ;  /* 0x3f8000000000e421 */ /* 0x000fc80000000000 */
[----:B------:R-:W-:-:S04]  /*14200*/  @!P0 FADD R0, R0, 1 ;  /* 0x3f80000000008421 */ /* 0x000fc80000000000 */
[----:B------:R-:W-:Y:S01]  /*14210*/  @!P1 FADD R0, R0, 1 ;  /* 0x3f80000000009421 */ /* 0x000fe20000000000 */
[----:B------:R-:W-:-:S03]  /*14220*/  FSETP.NEU.AND P1, PT, R10, R11, PT ;  /* 0x0000000b0a00720b */ /* 0x000fc60003f2d000 */
[----:B------:R-:W-:-:S04]  /*14230*/  @!P2 FADD R0, R0, 1 ;  /* 0x3f8000000000a421 */ /* 0x000fc80000000000 */
[----:B------:R-:W-:Y:S01]  /*14240*/  @!P3 FADD R0, R0, 1 ;  /* 0x3f8000000000b421 */ /* 0x000fe20000000000 */
[----:B------:R-:W-:Y:S02]  /*14250*/  IADD3 R29, PT, PT, R29, 0x20, RZ ;  /* 0x000000201d1d7810 */ /* 0x000fe40007ffe0ff */
[----:B--2---:R-:W-:Y:S02]  /*14260*/  FSETP.NEU.AND P0, PT, R23, R32, PT ;  /* 0x000000201700720b */ /* 0x004fe40003f0d000 */
[----:B----4-:R-:W-:-:S11]  /*14270*/  FSETP.NEU.AND P2, PT, R12, R13, PT ;  /* 0x0000000d0c00720b */ /* 0x010fd60003f4d000 */
[----:B------:R-:W-:Y:S01]  /*14280*/  @!P0 FADD R0, R0, 1 ;  /* 0x3f80000000008421 */ /* 0x000fe20000000000 */
[----:B---3--:R-:W-:-:S03]  /*14290*/  FSETP.NEU.AND P3, PT, R14, R15, PT ;  /* 0x0000000f0e00720b */ /* 0x008fc60003f6d000 */
[----:B------:R-:W-:Y:S01]  /*142a0*/  @!P1 FADD R0, R0, 1 ;  /* 0x3f80000000009421 */ /* 0x000fe20000000000 */
[----:B------:R-:W-:Y:S02]  /*142b0*/  ISETP.NE.AND P1, PT, R29, 0x8c, PT ;  /* 0x0000008c1d00780c */ /* 0x000fe40003f25270 */
[----:B------:R-:W-:Y:S01]  /*142c0*/  FSETP.NEU.AND P0, PT, R20, R21, PT ;  /* 0x000000151400720b */ /* 0x000fe20003f0d000 */
[----:B------:R-:W-:Y:S01]  /*142d0*/  @!P2 FADD R0, R0, 1 ;  /* 0x3f8000000000a421 */ /* 0x000fe20000000000 */
[----:B------:R-:W-:Y:S02]  /*142e0*/  IADD3 R9, P2, PT, R9, 0x80, RZ ;  /* 0x0000008009097810 */ /* 0x000fe40007f5e0ff */
[----:B------:R-:W-:-:S03]  /*142f0*/  IADD3 R12, P4, PT, R6, 0x80, RZ ;  /* 0x00000080060c7810 */ /* 0x000fc60007f9e0ff */
[----:B------:R-:W-:Y:S01]  /*14300*/  @!P3 FADD R0, R0, 1 ;  /* 0x3f8000000000b421 */ /* 0x000fe20000000000 */
[----:B------:R-:W-:Y:S02]  /*14310*/  IADD3 R10, P3, PT, R4, 0x80, RZ ;  /* 0x00000080040a7810 */ /* 0x000fe40007f7e0ff */
[----:B------:R-:W-:-:S03]  /*14320*/  IADD3.X R8, PT, PT, RZ, R8, RZ, P2, !PT ;  /* 0x00000008ff087210 */ /* 0x000fc600017fe4ff */
[----:B------:R-:W-:Y:S01]  /*14330*/  @!P0 FADD R0, R0, 1 ;  /* 0x3f80000000008421 */ /* 0x000fe20000000000 */
[----:B------:R-:W-:Y:S02]  /*14340*/  IADD3.X R11, PT, PT, RZ, R5, RZ, P3, !PT ;  /* 0x00000005ff0b7210 */ /* 0x000fe40001ffe4ff */
[----:B------:R-:W-:Y:S01]  /*14350*/  IADD3.X R13, PT, PT, RZ, R7, RZ, P4, !PT ;  /* 0x00000007ff0d7210 */ /* 0x000fe200027fe4ff */
[----:B------:R-:W-:Y:S06]  /*14360*/  @P1 BRA `(.L_x_71) ;  /* 0xfffffff400cc1947 */ /* 0x000fec000383ffff */
[----:B------:R-:W-:Y:S05]  /*14370*/  BSYNC.RECONVERGENT B0 ;  /* 0x0000000000007941 */ /* 0x000fea0003800200 */
.L_x_70:
[----:B------:R-:W-:Y:S01]  /*14380*/  HFMA2 R2, -RZ, RZ, 3.525390625, 0 ;  /* 0x430d0000ff027431 */ /* 0x000fe200000001ff */
[----:B------:R-:W-:Y:S01]  /*14390*/  MOV R3, 0x3be865ac ;  /* 0x3be865ac00037802 */ /* 0x000fe20000000f00 */
[----:B------:R-:W0:Y:S01]  /*143a0*/  FCHK P0, R0, 141 ;  /* 0x430d000000007902 */ /* 0x000e220000000000 */
[----:B------:R-:W-:Y:S03]  /*143b0*/  BSSY.RECONVERGENT B0, `(.L_x_72) ;  /* 0x000000b000007945 */ /* 0x000fe60003800200 */
[----:B------:R-:W-:-:S04]  /*143c0*/  FFMA R2, R3, -R2, 1 ;  /* 0x3f80000003027423 */ /* 0x000fc80000000802 */
[----:B------:R-:W-:-:S04]  /*143d0*/  FFMA R3, R2, R3, 0.0070921983569860458374 ;  /* 0x3be865ac02037423 */ /* 0x000fc80000000003 */
[----:B------:R-:W-:-:S04]  /*143e0*/  FFMA R2, R0, R3, RZ ;  /* 0x0000000300027223 */ /* 0x000fc800000000ff */
[----:B------:R-:W-:-:S04]  /*143f0*/  FFMA R4, R2, -141, R0 ;  /* 0xc30d000002047823 */ /* 0x000fc80000000000 */
[----:B------:R-:W-:Y:S01]  /*14400*/  FFMA R4, R3, R4, R2 ;  /* 0x0000000403047223 */ /* 0x000fe20000000002 */
[----:B0-----:R-:W-:Y:S06]  /*14410*/  @!P0 BRA `(.L_x_73) ;  /* 0x0000000000108947 */ /* 0x001fec0003800000 */
[----:B------:R-:W-:Y:S02]  /*14420*/  MOV R3, 0x430d0000 ;  /* 0x430d000000037802 */ /* 0x000fe40000000f00 */
[----:B------:R-:W-:-:S07]  /*14430*/  MOV R6, 0x14450 ;  /* 0x0001445000067802 */ /* 0x000fce0000000f00 */
[----:B------:R-:W-:Y:S05]  /*14440*/  CALL.REL.NOINC `($__internal_1_$__cuda_sm3x_div_rn_noftz_f32_slowpath) ;  /* 0x00000004001c7944 */ /* 0x000fea0003c00000 */
[----:B------:R-:W-:-:S07]  /*14450*/  MOV R4, R0 ;  /* 0x0000000000047202 */ /* 0x000fce0000000f00 */
.L_x_73:
[----:B------:R-:W-:Y:S05]  /*14460*/  BSYNC.RECONVERGENT B0 ;  /* 0x0000000000007941 */ /* 0x000fea0003800200 */
.L_x_72:
[----:B------:R-:W0:Y:S01]  /*14470*/  LDC.64 R2, c[0x0][0x380] ;  /* 0x0000e000ff027b82 */ /* 0x000e220000000a00 */
[----:B------:R-:W-:Y:S01]  /*14480*/  FMUL R0, R4, 100 ;  /* 0x42c8000004007820 */ /* 0x000fe20000400000 */
[----:B------:R-:W-:Y:S02]  /*14490*/  MOV R22, 0x8 ;  /* 0x0000000800167802 */ /* 0x000fe40000000f00 */
[----:B------:R-:W-:Y:S02]  /*144a0*/  MOV R4, R16 ;  /* 0x0000001000047202 */ /* 0x000fe40000000f00 */
[----:B------:R-:W-:Y:S02]  /*144b0*/  MOV R5, R17 ;  /* 0x0000001100057202 */ /* 0x000fe40000000f00 */
[----:B------:R1:W2:Y:S01]  /*144c0*/  LDC.64 R6, c[0x4][R22] ;  /* 0x0100000016067b82 */ /* 0x0002a20000000a00 */
[----:B0-----:R-:W-:-:S05]  /*144d0*/  IMAD.WIDE R2, R33, 0x4, R2 ;  /* 0x0000000421027825 */ /* 0x001fca00078e0202 */
[----:B------:R1:W-:Y:S02]  /*144e0*/  STG.E desc[UR36][R2.64], R0 ;  /* 0x0000000002007986 */ /* 0x0003e4000c101924 */
[----:B------:R-:W-:-:S07]  /*144f0*/  LEPC R20, `(.L_x_74) ;  /* 0x000000001014794e */ /* 0x000fce0000000000 */
[----:B-12---:R-:W-:Y:S05]  /*14500*/  CALL.ABS.NOINC R6 ;  /* 0x0000000006007343 */ /* 0x006fea0003c00000 */
.L_x_74:
[----:B------:R-:W0:Y:S01]  /*14510*/  LDC.64 R22, c[0x4][R22] ;  /* 0x0100000016167b82 */ /* 0x000e220000000a00 */
[----:B------:R-:W-:Y:S02]  /*14520*/  MOV R5, R19 ;  /* 0x0000001300057202 */ /* 0x000fe40000000f00 */
[----:B------:R-:W-:-:S07]  /*14530*/  MOV R4, R18 ;  /* 0x0000001200047202 */ /* 0x000fce0000000f00 */
[----:B------:R-:W-:-:S07]  /*14540*/  LEPC R20, `(.L_x_75) ;  /* 0x000000001014794e */ /* 0x000fce0000000000 */
[----:B0-----:R-:W-:Y:S05]  /*14550*/  CALL.ABS.NOINC R22 ;  /* 0x0000000016007343 */ /* 0x001fea0003c00000 */
.L_x_75:
[----:B------:R-:W-:Y:S05]  /*14560*/  EXIT ;  /* 0x000000000000794d */ /* 0x000fea0003800000 */
        .weak           $__internal_0_$__cuda_sm20_rcp_rn_f32_slowpath
        .type           $__internal_0_$__cuda_sm20_rcp_rn_f32_slowpath,@function
        .size           $__internal_0_$__cuda_sm20_rcp_rn_f32_slowpath,($__internal_1_$__cuda_sm3x_div_rn_noftz_f32_slowpath - $__internal_0_$__cuda_sm20_rcp_rn_f32_slowpath)
$__internal_0_$__cuda_sm20_rcp_rn_f32_slowpath:
[----:B------:R-:W-:Y:S01]  /*14570*/  SHF.L.U32 R3, R0, 0x1, RZ ;  /* 0x0000000100037819 */ /* 0x000fe200000006ff */
[----:B------:R-:W-:Y:S03]  /*14580*/  BSSY.RECONVERGENT B2, `(.L_x_76) ;  /* 0x0000030000027945 */ /* 0x000fe60003800200 */
[----:B------:R-:W-:-:S04]  /*14590*/  SHF.R.U32.HI R3, RZ, 0x18, R3 ;  /* 0x00000018ff037819 */ /* 0x000fc80000011603 */
[----:B------:R-:W-:-:S13]  /*145a0*/  ISETP.NE.U32.AND P0, PT, R3, RZ, PT ;  /* 0x000000ff0300720c */ /* 0x000fda0003f05070 */
[----:B------:R-:W-:Y:S05]  /*145b0*/  @P0 BRA `(.L_x_77) ;  /* 0x0000000000280947 */ /* 0x000fea0003800000 */
[----:B------:R-:W-:-:S04]  /*145c0*/  SHF.L.U32 R3, R0, 0x1, RZ ;  /* 0x0000000100037819 */ /* 0x000fc800000006ff */
[----:B------:R-:W-:-:S13]  /*145d0*/  ISETP.NE.AND P0, PT, R3, RZ, PT ;  /* 0x000000ff0300720c */ /* 0x000fda0003f05270 */
[----:B------:R-:W-:Y:S01]  /*145e0*/  @P0 FFMA R12, R0, 1.84467440737095516160e+19, RZ ;  /* 0x5f800000000c0823 */ /* 0x000fe200000000ff */
[----:B------:R-:W-:Y:S08]  /*145f0*/  @!P0 MUFU.RCP R5, R0 ;  /* 0x0000000000058308 */ /* 0x000ff00000001000 */
[----:B------:R-:W0:Y:S02]  /*14600*/  @P0 MUFU.RCP R3, R12 ;  /* 0x0000000c00030308 */ /* 0x000e240000001000 */
[----:B0-----:R-:W-:-:S04]  /*14610*/  @P0 FFMA R14, R12, R3, -1 ;  /* 0xbf8000000c0e0423 */ /* 0x001fc80000000003 */
[----:B------:R-:W-:-:S04]  /*14620*/  @P0 FADD.FTZ R14, -R14, -RZ ;  /* 0x800000ff0e0e0221 */ /* 0x000fc80000010100 */
[----:B------:R-:W-:-:S04]  /*14630*/  @P0 FFMA R3, R3, R14, R3 ;  /* 0x0000000e03030223 */ /* 0x000fc80000000003 */
[----:B------:R-:W-:Y:S01]  /*14640*/  @P0 FFMA R5, R3, 1.84467440737095516160e+19, RZ ;  /* 0x5f80000003050823 */ /* 0x000fe200000000ff */
[----:B------:R-:W-:Y:S06]  /*14650*/  BRA `(.L_x_78) ;  /* 0x0000000000887947 */ /* 0x000fec0003800000 */
.L_x_77:
[----:B------:R-:W-:-:S04]  /*14660*/  IADD3 R5, PT, PT, R3, -0xfd, RZ ;  /* 0xffffff0303057810 */ /* 0x000fc80007ffe0ff */
[----:B------:R-:W-:-:S13]  /*14670*/  ISETP.GT.U32.AND P0, PT, R5, 0x1, PT ;  /* 0x000000010500780c */ /* 0x000fda0003f04070 */
[----:B------:R-:W-:Y:S05]  /*14680*/  @P0 BRA `(.L_x_79) ;  /* 0x0000000000780947 */ /* 0x000fea0003800000 */
[----:B------:R-:W-:Y:S01]  /*14690*/  LOP3.LUT R12, R0, 0x7fffff, RZ, 0xc0, !PT ;  /* 0x007fffff000c7812 */ /* 0x000fe200078ec0ff */
[----:B------:R-:W-:Y:S01]  /*146a0*/  HFMA2 R36, -RZ, RZ, 0, 1.78813934326171875e-07 ;  /* 0x00000003ff247431 */ /* 0x000fe200000001ff */
[----:B------:R-:W-:Y:S02]  /*146b0*/  IADD3 R3, PT, PT, R3, -0xfc, RZ ;  /* 0xffffff0403037810 */ /* 0x000fe40007ffe0ff */
[----:B------:R-:W-:-:S04]  /*146c0*/  LOP3.LUT R14, R12, 0x3f800000, RZ, 0xfc, !PT ;  /* 0x3f8000000c0e7812 */ /* 0x000fc800078efcff */
[----:B------:R-:W0:Y:S01]  /*146d0*/  MUFU.RCP R15, R14 ;  /* 0x0000000e000f7308 */ /* 0x000e220000001000 */
[----:B------:R-:W-:Y:S01]  /*146e0*/  SHF.L.U32 R35, R36, R5, RZ ;  /* 0x0000000524237219 */ /* 0x000fe200000006ff */
[----:B0-----:R-:W-:-:S04]  /*146f0*/  FFMA R12, R14, R15, -1 ;  /* 0xbf8000000e0c7423 */ /* 0x001fc8000000000f */
[----:B------:R-:W-:-:S04]  /*14700*/  FADD.FTZ R20, -R12, -RZ ;  /* 0x800000ff0c147221 */ /* 0x000fc80000010100 */
[CCC-:B------:R-:W-:Y:S01]  /*14710*/  FFMA.RM R12, R15.reuse, R20.reuse, R15.reuse ;  /* 0x000000140f0c7223 */ /* 0x1c0fe2000000400f */
[----:B------:R-:W-:-:S04]  /*14720*/  FFMA.RP R21, R15, R20, R15 ;  /* 0x000000140f157223 */ /* 0x000fc8000000800f */
[C---:B------:R-:W-:Y:S02]  /*14730*/  LOP3.LUT R15, R12.reuse, 0x7fffff, RZ, 0xc0, !PT ;  /* 0x007fffff0c0f7812 */ /* 0x040fe400078ec0ff */
[----:B------:R-:W-:Y:S02]  /*14740*/  FSETP.NEU.FTZ.AND P0, PT, R12, R21, PT ;  /* 0x000000150c00720b */ /* 0x000fe40003f1d000 */
[----:B------:R-:W-:Y:S02]  /*14750*/  LOP3.LUT R12, R15, 0x800000, RZ, 0xfc, !PT ;  /* 0x008000000f0c7812 */ /* 0x000fe400078efcff */
[----:B------:R-:W-:Y:S02]  /*14760*/  SEL R15, RZ, 0xffffffff, !P0 ;  /* 0xffffffffff0f7807 */ /* 0x000fe40004000000 */
[----:B------:R-:W-:Y:S02]  /*14770*/  LOP3.LUT R14, R35, R12, RZ, 0xc0, !PT ;  /* 0x0000000c230e7212 */ /* 0x000fe400078ec0ff */
[----:B------:R-:W-:-:S02]  /*14780*/  IADD3 R15, PT, PT, -R15, RZ, RZ ;  /* 0x000000ff0f0f7210 */ /* 0x000fc40007ffe1ff */
[-C--:B------:R-:W-:Y:S02]  /*14790*/  SHF.R.U32.HI R14, RZ, R5.reuse, R14 ;  /* 0x00000005ff0e7219 */ /* 0x080fe4000001160e */
[--C-:B------:R-:W-:Y:S02]  /*147a0*/  LOP3.LUT P1, RZ, R15, R5, R12.reuse, 0xf8, !PT ;  /* 0x000000050fff7212 */ /* 0x100fe4000782f80c */
[C---:B------:R-:W-:Y:S02]  /*147b0*/  LOP3.LUT P0, RZ, R14.reuse, 0x1, RZ, 0xc0, !PT ;  /* 0x000000010eff7812 */ /* 0x040fe4000780c0ff */
[----:B------:R-:W-:Y:S02]  /*147c0*/  LOP3.LUT P2, RZ, R14, 0x2, RZ, 0xc0, !PT ;  /* 0x000000020eff7812 */ /* 0x000fe4000784c0ff */
[----:B------:R-:W-:Y:S02]  /*147d0*/  SHF.R.U32.HI R3, RZ, R3, R12 ;  /* 0x00000003ff037219 */ /* 0x000fe4000001160c */
[----:B------:R-:W-:-:S02]  /*147e0*/  PLOP3.LUT P0, PT, P0, P1, P2, 0xe0, 0x0 ;  /* 0x000000000000781c */ /* 0x000fc40000703c20 */
[----:B------:R-:W-:Y:S02]  /*147f0*/  LOP3.LUT P1, RZ, R0, 0x7fffff, RZ, 0xc0, !PT ;  /* 0x007fffff00ff7812 */ /* 0x000fe4000782c0ff */
[----:B------:R-:W-:-:S04]  /*14800*/  SEL R5, RZ, 0x1, !P0 ;  /* 0x00000001ff057807 */ /* 0x000fc80004000000 */
[----:B------:R-:W-:-:S04]  /*14810*/  IADD3 R5, PT, PT, -R5, RZ, RZ ;  /* 0x000000ff05057210 */ /* 0x000fc80007ffe1ff */
[----:B------:R-:W-:-:S13]  /*14820*/  ISETP.GE.AND P0, PT, R5, RZ, PT ;  /* 0x000000ff0500720c */ /* 0x000fda0003f06270 */
[----:B------:R-:W-:-:S04]  /*14830*/  @!P0 IADD3 R3, PT, PT, R3, 0x1, RZ ;  /* 0x0000000103038810 */ /* 0x000fc80007ffe0ff */
[----:B------:R-:W-:-:S04]  /*14840*/  @!P1 SHF.L.U32 R3, R3, 0x1, RZ ;  /* 0x0000000103039819 */ /* 0x000fc800000006ff */
[----:B------:R-:W-:Y:S01]  /*14850*/  LOP3.LUT R5, R3, 0x80000000, R0, 0xf8, !PT ;  /* 0x8000000003057812 */ /* 0x000fe200078ef800 */
[----:B------:R-:W-:Y:S06]  /*14860*/  BRA `(.L_x_78) ;  /* 0x0000000000047947 */ /* 0x000fec0003800000 */
.L_x_79:
[----:B------:R0:W1:Y:S02]  /*14870*/  MUFU.RCP R5, R0 ;  /* 0x0000000000057308 */ /* 0x0000640000001000 */
.L_x_78:
[----:B------:R-:W-:Y:S05]  /*14880*/  BSYNC.RECONVERGENT B2 ;  /* 0x0000000000027941 */ /* 0x000fea0003800200 */
.L_x_76:
[----:B-1----:R-:W-:Y:S01]  /*14890*/  MOV R3, R5 ;  /* 0x0000000500037202 */ /* 0x002fe20000000f00 */
[----:B------:R-:W-:-:S04]  /*148a0*/  HFMA2 R5, -RZ, RZ, 0, 0 ;  /* 0x00000000ff057431 */ /* 0x000fc800000001ff */
[----:B0-----:R-:W-:Y:S05]  /*148b0*/  RET.REL.NODEC R4 `(_Z11train_modelPfS_S_S_S_S_S_) ;  /* 0xfffffeb404d07950 */ /* 0x001fea0003c3ffff */
        .weak           $__internal_1_$__cuda_sm3x_div_rn_noftz_f32_slowpath
        .type           $__internal_1_$__cuda_sm3x_div_rn_noftz_f32_slowpath,@function
        .size           $__internal_1_$__cuda_sm3x_div_rn_noftz_f32_slowpath,(.L_x_93 - $__internal_1_$__cuda_sm3x_div_rn_noftz_f32_slowpath)
$__internal_1_$__cuda_sm3x_div_rn_noftz_f32_slowpath:
[----:B------:R-:W-:Y:S01]  /*148c0*/  SHF.R.U32.HI R10, RZ, 0x17, R3 ;  /* 0x00000017ff0a7819 */ /* 0x000fe20000011603 */
[----:B------:R-:W-:Y:S01]  /*148d0*/  BSSY.RECONVERGENT B1, `(.L_x_80) ;  /* 0x0000062000017945 */ /* 0x000fe20003800200 */
[----:B------:R-:W-:Y:S02]  /*148e0*/  SHF.R.U32.HI R8, RZ, 0x17, R0 ;  /* 0x00000017ff087819 */ /* 0x000fe40000011600 */
[----:B------:R-:W-:Y:S02]  /*148f0*/  LOP3.LUT R10, R10, 0xff, RZ, 0xc0, !PT ;  /* 0x000000ff0a0a7812 */ /* 0x000fe400078ec0ff */
[----:B------:R-:W-:Y:S02]  /*14900*/  LOP3.LUT R37, R8, 0xff, RZ, 0xc0, !PT ;  /* 0x000000ff08257812 */ /* 0x000fe400078ec0ff */
[----:B------:R-:W-:Y:S02]  /*14910*/  IADD3 R14, PT, PT, R10, -0x1, RZ ;  /* 0xffffffff0a0e7810 */ /* 0x000fe40007ffe0ff */
[----:B------:R-:W-:-:S02]  /*14920*/  IADD3 R12, PT, PT, R37, -0x1, RZ ;  /* 0xffffffff250c7810 */ /* 0x000fc40007ffe0ff */
[----:B------:R-:W-:-:S04]  /*14930*/  ISETP.GT.U32.AND P0, PT, R14, 0xfd, PT ;  /* 0x000000fd0e00780c */ /* 0x000fc80003f04070 */
[----:B------:R-:W-:-:S13]  /*14940*/  ISETP.GT.U32.OR P0, PT, R12, 0xfd, P0 ;  /* 0x000000fd0c00780c */ /* 0x000fda0000704470 */
[----:B------:R-:W-:Y:S01]  /*14950*/  @!P0 MOV R8, RZ ;  /* 0x000000ff00088202 */ /* 0x000fe20000000f00 */
[----:B------:R-:W-:Y:S06]  /*14960*/  @!P0 BRA `(.L_x_81) ;  /* 0x00000000005c8947 */ /* 0x000fec0003800000 */
[----:B------:R-:W-:Y:S02]  /*14970*/  FSETP.GTU.FTZ.AND P0, PT, |R0|, +INF , PT ;  /* 0x7f8000000000780b */ /* 0x000fe40003f1c200 */
[----:B------:R-:W-:-:S04]  /*14980*/  FSETP.GTU.FTZ.AND P1, PT, |R3|, +INF , PT ;  /* 0x7f8000000300780b */ /* 0x000fc80003f3c200 */
[----:B------:R-:W-:-:S13]  /*14990*/  PLOP3.LUT P0, PT, P0, P1, PT, 0xf8, 0x8f ;  /* 0x00000000008f781c */ /* 0x000fda0000703f70 */
[----:B------:R-:W-:Y:S05]  /*149a0*/  @P0 BRA `(.L_x_82) ;  /* 0x00000004004c0947 */ /* 0x000fea0003800000 */
[----:B------:R-:W-:-:S13]  /*149b0*/  LOP3.LUT P0, RZ, R3, 0x7fffffff, R0, 0xc8, !PT ;  /* 0x7fffffff03ff7812 */ /* 0x000fda000780c800 */
[----:B------:R-:W-:Y:S05]  /*149c0*/  @!P0 BRA `(.L_x_83) ;  /* 0x00000004003c8947 */ /* 0x000fea0003800000 */
[C---:B------:R-:W-:Y:S02]  /*149d0*/  FSETP.NEU.FTZ.AND P0, PT, |R0|.reuse, +INF , PT ;  /* 0x7f8000000000780b */ /* 0x040fe40003f1d200 */
[----:B------:R-:W-:Y:S02]  /*149e0*/  FSETP.NEU.FTZ.AND P2, PT, |R3|, +INF , PT ;  /* 0x7f8000000300780b */ /* 0x000fe40003f5d200 */
[----:B------:R-:W-:-:S11]  /*149f0*/  FSETP.NEU.FTZ.AND P1, PT, |R0|, +INF , PT ;  /* 0x7f8000000000780b */ /* 0x000fd60003f3d200 */
[----:B------:R-:W-:Y:S05]  /*14a00*/  @!P2 BRA !P0, `(.L_x_83) ;  /* 0x00000004002ca947 */ /* 0x000fea0004000000 */
[----:B------:R-:W-:-:S04]  /*14a10*/  LOP3.LUT P0, RZ, R0, 0x7fffffff, RZ, 0xc0, !PT ;  /* 0x7fffffff00ff7812 */ /* 0x000fc8000780c0ff */
[----:B------:R-:W-:-:S13]  /*14a20*/  PLOP3.LUT P0, PT, P2, P0, PT, 0x2f, 0xf2 ;  /* 0x0000000000f2781c */ /* 0x000fda0001700577 */
[----:B------:R-:W-:Y:S05]  /*14a30*/  @P0 BRA `(.L_x_84) ;  /* 0x0000000400180947 */ /* 0x000fea0003800000 */
[----:B------:R-:W-:-:S04]  /*14a40*/  LOP3.LUT P0, RZ, R3, 0x7fffffff, RZ, 0xc0, !PT ;  /* 0x7fffffff03ff7812 */ /* 0x000fc8000780c0ff */
[----:B------:R-:W-:-:S13]  /*14a50*/  PLOP3.LUT P0, PT, P1, P0, PT, 0x2f, 0xf2 ;  /* 0x0000000000f2781c */ /* 0x000fda0000f00577 */
[----:B------:R-:W-:Y:S05]  /*14a60*/  @P0 BRA `(.L_x_85) ;  /* 0x0000000400000947 */ /* 0x000fea0003800000 */
[----:B------:R-:W-:Y:S02]  /*14a70*/  ISETP.GE.AND P0, PT, R12, RZ, PT ;  /* 0x000000ff0c00720c */ /* 0x000fe40003f06270 */
[----:B------:R-:W-:-:S11]  /*14a80*/  ISETP.GE.AND P1, PT, R14, RZ, PT ;  /* 0x000000ff0e00720c */ /* 0x000fd60003f26270 */
[----:B------:R-:W-:Y:S01]  /*14a90*/  @P0 MOV R8, RZ ;  /* 0x000000ff00080202 */ /* 0x000fe20000000f00 */
[----:B------:R-:W-:Y:S01]  /*14aa0*/  @!P0 FFMA R0, R0, 1.84467440737095516160e+19, RZ ;  /* 0x5f80000000008823 */ /* 0x000fe200000000ff */
[----:B------:R-:W-:Y:S01]  /*14ab0*/  @!P0 MOV R8, 0xffffffc0 ;  /* 0xffffffc000088802 */ /* 0x000fe20000000f00 */
[----:B------:R-:W-:-:S03]  /*14ac0*/  @!P1 FFMA R3, R3, 1.84467440737095516160e+19, RZ ;  /* 0x5f80000003039823 */ /* 0x000fc600000000ff */
[----:B------:R-:W-:-:S07]  /*14ad0*/  @!P1 IADD3 R8, PT, PT, R8, 0x40, RZ ;  /* 0x0000004008089810 */ /* 0x000fce0007ffe0ff */
.L_x_81:
[----:B------:R-:W-:Y:S01]  /*14ae0*/  LEA R12, R10, 0xc0800000, 0x17 ;  /* 0xc08000000a0c7811 */ /* 0x000fe200078eb8ff */
[----:B------:R-:W-:Y:S01]  /*14af0*/  BSSY.RECONVERGENT B2, `(.L_x_86) ;  /* 0x0000036000027945 */ /* 0x000fe20003800200 */
[----:B------:R-:W-:Y:S02]  /*14b00*/  IADD3 R37, PT, PT, R37, -0x7f, RZ ;  /* 0xffffff8125257810 */ /* 0x000fe40007ffe0ff */
[----:B------:R-:W-:-:S03]  /*14b10*/  IADD3 R12, PT, PT, -R12, R3, RZ ;  /* 0x000000030c0c7210 */ /* 0x000fc60007ffe1ff */
[C---:B------:R-:W-:Y:S01]  /*14b20*/  IMAD R0, R37.reuse, -0x800000, R0 ;  /* 0xff80000025007824 */ /* 0x040fe200078e0200 */
[----:B------:R-:W0:Y:S01]  /*14b30*/  MUFU.RCP R3, R12 ;  /* 0x0000000c00037308 */ /* 0x000e220000001000 */
[----:B------:R-:W-:Y:S01]  /*14b40*/  FADD.FTZ R39, -R12, -RZ ;  /* 0x800000ff0c277221 */ /* 0x000fe20000010100 */
[----:B------:R-:W-:-:S04]  /*14b50*/  IADD3 R37, PT, PT, R37, 0x7f, -R10 ;  /* 0x0000007f25257810 */ /* 0x000fc80007ffe80a */
[----:B------:R-:W-:Y:S01]  /*14b60*/  IADD3 R37, PT, PT, R37, R8, RZ ;  /* 0x0000000825257210 */ /* 0x000fe20007ffe0ff */
[----:B0-----:R-:W-:-:S04]  /*14b70*/  FFMA R14, R3, R39, 1 ;  /* 0x3f800000030e7423 */ /* 0x001fc80000000027 */
[----:B------:R-:W-:-:S04]  /*14b80*/  FFMA R3, R3, R14, R3 ;  /* 0x0000000e03037223 */ /* 0x000fc80000000003 */
[----:B------:R-:W-:-:S04]  /*14b90*/  FFMA R10, R0, R3, RZ ;  /* 0x00000003000a7223 */ /* 0x000fc800000000ff */
[----:B------:R-:W-:-:S04]  /*14ba0*/  FFMA R14, R39, R10, R0 ;  /* 0x0000000a270e7223 */ /* 0x000fc80000000000 */
[----:B------:R-:W-:-:S04]  /*14bb0*/  FFMA R14, R3, R14, R10 ;  /* 0x0000000e030e7223 */ /* 0x000fc8000000000a */
[----:B------:R-:W-:-:S04]  /*14bc0*/  FFMA R39, R39, R14, R0 ;  /* 0x0000000e27277223 */ /* 0x000fc80000000000 */
[----:B------:R-:W-:-:S05]  /*14bd0*/  FFMA R0, R3, R39, R14 ;  /* 0x0000002703007223 */ /* 0x000fca000000000e */
[----:B------:R-:W-:-:S04]  /*14be0*/  SHF.R.U32.HI R8, RZ, 0x17, R0 ;  /* 0x00000017ff087819 */ /* 0x000fc80000011600 */
[----:B------:R-:W-:-:S04]  /*14bf0*/  LOP3.LUT R8, R8, 0xff, RZ, 0xc0, !PT ;  /* 0x000000ff08087812 */ /* 0x000fc800078ec0ff */
[----:B------:R-:W-:-:S04]  /*14c00*/  IADD3 R12, PT, PT, R8, R37, RZ ;  /* 0x00000025080c7210 */ /* 0x000fc80007ffe0ff */
[----:B------:R-:W-:-:S04]  /*14c10*/  IADD3 R8, PT, PT, R12, -0x1, RZ ;  /* 0xffffffff0c087810 */ /* 0x000fc80007ffe0ff */
[----:B------:R-:W-:-:S13]  /*14c20*/  ISETP.GE.U32.AND P0, PT, R8, 0xfe, PT ;  /* 0x000000fe0800780c */ /* 0x000fda0003f06070 */
[----:B------:R-:W-:Y:S05]  /*14c30*/  @!P0 BRA `(.L_x_87) ;  /* 0x0000000000808947 */ /* 0x000fea0003800000 */
[----:B------:R-:W-:-:S13]  /*14c40*/  ISETP.GT.AND P0, PT, R12, 0xfe, PT ;  /* 0x000000fe0c00780c */ /* 0x000fda0003f04270 */
[----:B------:R-:W-:Y:S05]  /*14c50*/  @P0 BRA `(.L_x_88) ;  /* 0x00000000006c0947 */ /* 0x000fea0003800000 */
[----:B------:R-:W-:-:S13]  /*14c60*/  ISETP.GE.AND P0, PT, R12, 0x1, PT ;  /* 0x000000010c00780c */ /* 0x000fda0003f06270 */
[----:B------:R-:W-:Y:S05]  /*14c70*/  @P0 BRA `(.L_x_89) ;  /* 0x0000000000740947 */ /* 0x000fea0003800000 */
[----:B------:R-:W-:Y:S02]  /*14c80*/  ISETP.GE.AND P0, PT, R12, -0x18, PT ;  /* 0xffffffe80c00780c */ /* 0x000fe40003f06270 */
[----:B------:R-:W-:-:S11]  /*14c90*/  LOP3.LUT R0, R0, 0x80000000, RZ, 0xc0, !PT ;  /* 0x8000000000007812 */ /* 0x000fd600078ec0ff */
[----:B------:R-:W-:Y:S05]  /*14ca0*/  @!P0 BRA `(.L_x_89) ;  /* 0x0000000000688947 */ /* 0x000fea0003800000 */
[CCC-:B------:R-:W-:Y:S01]  /*14cb0*/  FFMA.RZ R10, R3.reuse, R39.reuse, R14.reuse ;  /* 0x00000027030a7223 */ /* 0x1c0fe2000000c00e */
[CCC-:B------:R-:W-:Y:S01]  /*14cc0*/  FFMA.RP R8, R3.reuse, R39.reuse, R14.reuse ;  /* 0x0000002703087223 */ /* 0x1c0fe2000000800e */
[----:B------:R-:W-:Y:S01]  /*14cd0*/  FFMA.RM R3, R3, R39, R14 ;  /* 0x0000002703037223 */ /* 0x000fe2000000400e */
[----:B------:R-:W-:Y:S02]  /*14ce0*/  ISETP.NE.AND P2, PT, R12, RZ, PT ;  /* 0x000000ff0c00720c */ /* 0x000fe40003f45270 */
[----:B------:R-:W-:Y:S02]  /*14cf0*/  LOP3.LUT R10, R10, 0x7fffff, RZ, 0xc0, !PT ;  /* 0x007fffff0a0a7812 */ /* 0x000fe400078ec0ff */
[----:B------:R-:W-:Y:S02]  /*14d00*/  FSETP.NEU.FTZ.AND P0, PT, R8, R3, PT ;  /* 0x000000030800720b */ /* 0x000fe40003f1d000 */
[----:B------:R-:W-:Y:S02]  /*14d10*/  IADD3 R3, PT, PT, R12, 0x20, RZ ;  /* 0x000000200c037810 */ /* 0x000fe40007ffe0ff */
[----:B------:R-:W-:-:S02]  /*14d20*/  LOP3.LUT R10, R10, 0x800000, RZ, 0xfc, !PT ;  /* 0x008000000a0a7812 */ /* 0x000fc400078efcff */
[C---:B------:R-:W-:Y:S02]  /*14d30*/  ISETP.NE.AND P1, PT, R12.reuse, RZ, PT ;  /* 0x000000ff0c00720c */ /* 0x040fe40003f25270 */
[----:B------:R-:W-:Y:S02]  /*14d40*/  IADD3 R37, PT, PT, -R12, RZ, RZ ;  /* 0x000000ff0c257210 */ /* 0x000fe40007ffe1ff */
[----:B------:R-:W-:Y:S02]  /*14d50*/  SHF.L.U32 R3, R10, R3, RZ ;  /* 0x000000030a037219 */ /* 0x000fe400000006ff */
[----:B------:R-:W-:Y:S02]  /*14d60*/  SEL R37, R37, RZ, P2 ;  /* 0x000000ff25257207 */ /* 0x000fe40001000000 */
[----:B------:R-:W-:Y:S02]  /*14d70*/  ISETP.NE.AND P1, PT, R3, RZ, P1 ;  /* 0x000000ff0300720c */ /* 0x000fe40000f25270 */
[----:B------:R-:W-:-:S02]  /*14d80*/  SHF.R.U32.HI R37, RZ, R37, R10 ;  /* 0x00000025ff257219 */ /* 0x000fc4000001160a */
[----:B------:R-:W-:Y:S02]  /*14d90*/  PLOP3.LUT P0, PT, P0, P1, PT, 0xf8, 0x8f ;  /* 0x00000000008f781c */ /* 0x000fe40000703f70 */
[----:B------:R-:W-:Y:S02]  /*14da0*/  SHF.R.U32.HI R8, RZ, 0x1, R37 ;  /* 0x00000001ff087819 */ /* 0x000fe40000011625 */
[----:B------:R-:W-:-:S04]  /*14db0*/  SEL R3, RZ, 0x1, !P0 ;  /* 0x00000001ff037807 */ /* 0x000fc80004000000 */
[----:B------:R-:W-:-:S04]  /*14dc0*/  LOP3.LUT R10, R3, 0x1, R8, 0xf8, !PT ;  /* 0x00000001030a7812 */ /* 0x000fc800078ef808 */
[----:B------:R-:W-:-:S04]  /*14dd0*/  LOP3.LUT R37, R10, R37, RZ, 0xc0, !PT ;  /* 0x000000250a257212 */ /* 0x000fc800078ec0ff */
[----:B------:R-:W-:-:S04]  /*14de0*/  IADD3 R37, PT, PT, R8, R37, RZ ;  /* 0x0000002508257210 */ /* 0x000fc80007ffe0ff */
[----:B------:R-:W-:Y:S01]  /*14df0*/  LOP3.LUT R0, R37, R0, RZ, 0xfc, !PT ;  /* 0x0000000025007212 */ /* 0x000fe200078efcff */
[----:B------:R-:W-:Y:S06]  /*14e00*/  BRA `(.L_x_89) ;  /* 0x0000000000107947 */ /* 0x000fec0003800000 */
.L_x_88:
[----:B------:R-:W-:-:S04]  /*14e10*/  LOP3.LUT R0, R0, 0x80000000, RZ, 0xc0, !PT ;  /* 0x8000000000007812 */ /* 0x000fc800078ec0ff */
[----:B------:R-:W-:Y:S01]  /*14e20*/  LOP3.LUT R0, R0, 0x7f800000, RZ, 0xfc, !PT ;  /* 0x7f80000000007812 */ /* 0x000fe200078efcff */
[----:B------:R-:W-:Y:S06]  /*14e30*/  BRA `(.L_x_89) ;  /* 0x0000000000047947 */ /* 0x000fec0003800000 */
.L_x_87:
[----:B------:R-:W-:-:S07]  /*14e40*/  LEA R0, R37, R0, 0x17 ;  /* 0x0000000025007211 */ /* 0x000fce00078eb8ff */
.L_x_89:
[----:B------:R-:W-:Y:S05]  /*14e50*/  BSYNC.RECONVERGENT B2 ;  /* 0x0000000000027941 */ /* 0x000fea0003800200 */
.L_x_86:
[----:B------:R-:W-:Y:S05]  /*14e60*/  BRA `(.L_x_90) ;  /* 0x0000000000207947 */ /* 0x000fea0003800000 */
.L_x_85:
[----:B------:R-:W-:-:S04]  /*14e70*/  LOP3.LUT R0, R3, 0x80000000, R0, 0x48, !PT ;  /* 0x8000000003007812 */ /* 0x000fc800078e4800 */
[----:B------:R-:W-:Y:S01]  /*14e80*/  LOP3.LUT R0, R0, 0x7f800000, RZ, 0xfc, !PT ;  /* 0x7f80000000007812 */ /* 0x000fe200078efcff */
[----:B------:R-:W-:Y:S06]  /*14e90*/  BRA `(.L_x_90) ;  /* 0x0000000000147947 */ /* 0x000fec0003800000 */
.L_x_84:
[----:B------:R-:W-:Y:S01]  /*14ea0*/  LOP3.LUT R0, R3, 0x80000000, R0, 0x48, !PT ;  /* 0x8000000003007812 */ /* 0x000fe200078e4800 */
[----:B------:R-:W-:Y:S06]  /*14eb0*/  BRA `(.L_x_90) ;  /* 0x00000000000c7947 */ /* 0x000fec0003800000 */
.L_x_83:
[----:B------:R-:W0:Y:S01]  /*14ec0*/  MUFU.RSQ R0, -QNAN ;  /* 0xffc0000000007908 */ /* 0x000e220000001400 */
[----:B------:R-:W-:Y:S05]  /*14ed0*/  BRA `(.L_x_90) ;  /* 0x0000000000047947 */ /* 0x000fea0003800000 */
.L_x_82:
[----:B------:R-:W-:-:S07]  /*14ee0*/  FADD.FTZ R0, R0, R3 ;  /* 0x0000000300007221 */ /* 0x000fce0000010000 */
.L_x_90:
[----:B------:R-:W-:Y:S05]  /*14ef0*/  BSYNC.RECONVERGENT B1 ;  /* 0x0000000000017941 */ /* 0x000fea0003800200 */
.L_x_80:
[----:B------:R-:W-:Y:S01]  /*14f00*/  HFMA2 R37, -RZ, RZ, 0, 0 ;  /* 0x00000000ff257431 */ /* 0x000fe200000001ff */
[----:B------:R-:W-:-:S04]  /*14f10*/  MOV R36, R6 ;  /* 0x0000000600247202 */ /* 0x000fc80000000f00 */
[----:B0-----:R-:W-:Y:S05]  /*14f20*/  RET.REL.NODEC R36 `(_Z11train_modelPfS_S_S_S_S_S_) ;  /* 0xfffffeb024347950 */ /* 0x001fea0003c3ffff */
.L_x_91:
[----:B------:R-:W-:-:S00]  /*14f30*/  BRA `(.L_x_91) ;  /* 0xfffffffc00fc7947 */ /* 0x000fc0000383ffff */
[----:B------:R-:W-:-:S00]  /*14f40*/  NOP ;  /* 0x0000000000007918 */ /* 0x000fc00000000000 */
        /* <DEDUP_REMOVED lines=11> */
.L_x_93:


//--------------------- .nv.shared.reserved.0     --------------------------
	.section	.nv.shared.reserved.0,"aw",@nobits
	.weak		__nv_reservedSMEM_offset_0_alias
	.size		__nv_reservedSMEM_offset_0_alias, 0, 64
	.other		__nv_reservedSMEM_offset_0_alias,@"STO_CUDA_RESERVED_SHARED STV_DEFAULT"
__nv_reservedSMEM_offset_0_alias:
	.zero		0
	.zero		64


//--------------------- .nv.constant0._Z11train_modelPfS_S_S_S_S_S_ --------------------------
	.section	.nv.constant0._Z11train_modelPfS_S_S_S_S_S_,"a",@progbits
	.sectionflags	@""
	.align	4
.nv.constant0._Z11train_modelPfS_S_S_S_S_S_:
	.zero		952


//--------------------- SYMBOLS --------------------------

	.type		.nv.reservedSmem.offset0,@object
	.size		.nv.reservedSmem.offset0,0x4
	.type		malloc,@function
	.type		free,@function
